	.target	sm_90a

	.elftype	@"ET_EXEC"


//--------------------- .note.nv.tkinfo           --------------------------
	.section	.note.nv.tkinfo,"",@"SHT_NOTE"
	.sectionflags	@"SHF_NOTE_NV_TKINFO"
	.tkinfo
        /*0018*/ 	.word	0x00000002
        /*0030*/ 	.string	""
        /*0030*/ 	.string	"ptxas"
        /*0030*/ 	.string	"Cuda compilation tools, release 13.0, V13.0.88"
        /*0030*/ 	.string	"Build cuda_13.0.r13.0/compiler.36424714_0"
        /*0030*/ 	.string	"-arch sm_90a -m 64 "



//--------------------- .note.nv.cuinfo           --------------------------
	.section	.note.nv.cuinfo,"",@"SHT_NOTE"
	.sectionflags	@"SHF_NOTE_NV_CUINFO"
        /*0018*/ 	.short	0x0002
        /*001a*/ 	.short	0x005a
        /*001c*/ 	.short	0x0082
	.zero		2


//--------------------- .nv.info                  --------------------------
	.section	.nv.info,"",@"SHT_CUDA_INFO"
	.align	4


	//----- nvinfo : EIATTR_REGCOUNT
	.align		4
        /*0000*/ 	.byte	0x04, 0x2f
        /*0002*/ 	.short	(.L_15 - .L_14)
	.align		4
.L_14:
        /*0004*/ 	.word	index@(_ZN7cutlass13device_kernelINS_4gemm6kernel13GemmUniversalIN4cute5tupleIJiiiiEEENS1_10collective13CollectiveMmaINS1_34MainloopSm90TmaGmmaWarpSpecializedILi4ENS5_IJNS4_1CILi2EEENSA_ILi1EEESC_EEENS1_32KernelTmaWarpSpecializedPingpongEEENS5_IJNSA_ILi64EEENSA_ILi128EEESG_EEENS_10tfloat32_tENS5_IJlSC_lEEESJ_SK_NS4_8TiledMMAINS4_8MMA_AtomIJNS4_4SM904GMMA30MMA_64x128x8_F32TF32TF32_SS_TNILNSO_7ScaleInE1ELSQ_1EEEEEENS4_6LayoutINS5_IJSC_SC_SC_EEENS5_IJNSA_ILi0EEESV_SV_EEEEENS5_IJNS4_10UnderscoreESY_SY_EEEEENS4_13SM90_TMA_LOADENS4_14ComposedLayoutINS4_7SwizzleILi3ELi4ELi3EEENS4_18smem_ptr_flag_bitsILi32EEENST_INS5_IJNSA_ILi8EEENSA_ILi32EEEEEENS5_IJS18_SC_EEEEEEEvNS4_8identityENS4_23SM90_TMA_LOAD_MULTICASTES1C_vS1D_EENS_8epilogue10collective6detail29Sm90TmaWarpSpecializedAdapterINS1H_15DefaultEpilogueISJ_SK_SK_NS1G_6thread17LinearCombinationISJ_Li1EffLNS1L_9ScaleType4KindE0ELNS_15FloatRoundStyleE2ESJ_EENS1_15EpilogueDefaultEEEEEvvEEEEvNT_6ParamsE)
        /*0008*/ 	.word	0x000000a8


	//----- nvinfo : EIATTR_FRAME_SIZE
	.align		4
.L_15:
        /*000c*/ 	.byte	0x04, 0x11
        /*000e*/ 	.short	(.L_17 - .L_16)
	.align		4
.L_16:
        /*0010*/ 	.word	index@(_ZN7cutlass13device_kernelINS_4gemm6kernel13GemmUniversalIN4cute5tupleIJiiiiEEENS1_10collective13CollectiveMmaINS1_34MainloopSm90TmaGmmaWarpSpecializedILi4ENS5_IJNS4_1CILi2EEENSA_ILi1EEESC_EEENS1_32KernelTmaWarpSpecializedPingpongEEENS5_IJNSA_ILi64EEENSA_ILi128EEESG_EEENS_10tfloat32_tENS5_IJlSC_lEEESJ_SK_NS4_8TiledMMAINS4_8MMA_AtomIJNS4_4SM904GMMA30MMA_64x128x8_F32TF32TF32_SS_TNILNSO_7ScaleInE1ELSQ_1EEEEEENS4_6LayoutINS5_IJSC_SC_SC_EEENS5_IJNSA_ILi0EEESV_SV_EEEEENS5_IJNS4_10UnderscoreESY_SY_EEEEENS4_13SM90_TMA_LOADENS4_14ComposedLayoutINS4_7SwizzleILi3ELi4ELi3EEENS4_18smem_ptr_flag_bitsILi32EEENST_INS5_IJNSA_ILi8EEENSA_ILi32EEEEEENS5_IJS18_SC_EEEEEEEvNS4_8identityENS4_23SM90_TMA_LOAD_MULTICASTES1C_vS1D_EENS_8epilogue10collective6detail29Sm90TmaWarpSpecializedAdapterINS1H_15DefaultEpilogueISJ_SK_SK_NS1G_6thread17LinearCombinationISJ_Li1EffLNS1L_9ScaleType4KindE0ELNS_15FloatRoundStyleE2ESJ_EENS1_15EpilogueDefaultEEEEEvvEEEEvNT_6ParamsE)
        /*0014*/ 	.word	0x00000000


	//----- nvinfo : EIATTR_MIN_STACK_SIZE
	.align		4
.L_17:
        /*0018*/ 	.byte	0x04, 0x12
        /*001a*/ 	.short	(.L_19 - .L_18)
	.align		4
.L_18:
        /*001c*/ 	.word	index@(_ZN7cutlass13device_kernelINS_4gemm6kernel13GemmUniversalIN4cute5tupleIJiiiiEEENS1_10collective13CollectiveMmaINS1_34MainloopSm90TmaGmmaWarpSpecializedILi4ENS5_IJNS4_1CILi2EEENSA_ILi1EEESC_EEENS1_32KernelTmaWarpSpecializedPingpongEEENS5_IJNSA_ILi64EEENSA_ILi128EEESG_EEENS_10tfloat32_tENS5_IJlSC_lEEESJ_SK_NS4_8TiledMMAINS4_8MMA_AtomIJNS4_4SM904GMMA30MMA_64x128x8_F32TF32TF32_SS_TNILNSO_7ScaleInE1ELSQ_1EEEEEENS4_6LayoutINS5_IJSC_SC_SC_EEENS5_IJNSA_ILi0EEESV_SV_EEEEENS5_IJNS4_10UnderscoreESY_SY_EEEEENS4_13SM90_TMA_LOADENS4_14ComposedLayoutINS4_7SwizzleILi3ELi4ELi3EEENS4_18smem_ptr_flag_bitsILi32EEENST_INS5_IJNSA_ILi8EEENSA_ILi32EEEEEENS5_IJS18_SC_EEEEEEEvNS4_8identityENS4_23SM90_TMA_LOAD_MULTICASTES1C_vS1D_EENS_8epilogue10collective6detail29Sm90TmaWarpSpecializedAdapterINS1H_15DefaultEpilogueISJ_SK_SK_NS1G_6thread17LinearCombinationISJ_Li1EffLNS1L_9ScaleType4KindE0ELNS_15FloatRoundStyleE2ESJ_EENS1_15EpilogueDefaultEEEEEvvEEEEvNT_6ParamsE)
        /*0020*/ 	.word	0x00000000
.L_19:


//--------------------- .nv.compat                --------------------------
	.section	.nv.compat,"",@"SHT_CUDA_COMPAT_INFO"
	.align	4
        /*0000*/ 	.byte	0x02, 0x09, 0x01, 0x00, 0x02, 0x02, 0x04, 0x00, 0x02, 0x05, 0x05, 0x00, 0x03, 0x07, 0x01, 0x01
        /*0010*/ 	.byte	0x02, 0x03, 0x01, 0x00, 0x02, 0x06, 0x01, 0x00, 0x04, 0x0b, 0x08, 0x00, 0x00, 0x00, 0x00, 0x00
        /*0020*/ 	.byte	0x00, 0x00, 0x00, 0x00


//--------------------- .nv.info._ZN7cutlass13device_kernelINS_4gemm6kernel13GemmUniversalIN4cute5tupleIJiiiiEEENS1_10collective13CollectiveMmaINS1_34MainloopSm90TmaGmmaWarpSpecializedILi4ENS5_IJNS4_1CILi2EEENSA_ILi1EEESC_EEENS1_32KernelTmaWarpSpecializedPingpongEEENS5_IJNSA_ILi64EEENSA_ILi128EEESG_EEENS_10tfloat32_tENS5_IJlSC_lEEESJ_SK_NS4_8TiledMMAINS4_8MMA_AtomIJNS4_4SM904GMMA30MMA_64x128x8_F32TF32TF32_SS_TNILNSO_7ScaleInE1ELSQ_1EEEEEENS4_6LayoutINS5_IJSC_SC_SC_EEENS5_IJNSA_ILi0EEESV_SV_EEEEENS5_IJNS4_10UnderscoreESY_SY_EEEEENS4_13SM90_TMA_LOADENS4_14ComposedLayoutINS4_7SwizzleILi3ELi4ELi3EEENS4_18smem_ptr_flag_bitsILi32EEENST_INS5_IJNSA_ILi8EEENSA_ILi32EEEEEENS5_IJS18_SC_EEEEEEEvNS4_8identityENS4_23SM90_TMA_LOAD_MULTICASTES1C_vS1D_EENS_8epilogue10collective6detail29Sm90TmaWarpSpecializedAdapterINS1H_15DefaultEpilogueISJ_SK_SK_NS1G_6thread17LinearCombinationISJ_Li1EffLNS1L_9ScaleType4KindE0ELNS_15FloatRoundStyleE2ESJ_EENS1_15EpilogueDefaultEEEEEvvEEEEvNT_6ParamsE --------------------------
	.section	.nv.info._ZN7cutlass13device_kernelINS_4gemm6kernel13GemmUniversalIN4cute5tupleIJiiiiEEENS1_10collective13CollectiveMmaINS1_34MainloopSm90TmaGmmaWarpSpecializedILi4ENS5_IJNS4_1CILi2EEENSA_ILi1EEESC_EEENS1_32KernelTmaWarpSpecializedPingpongEEENS5_IJNSA_ILi64EEENSA_ILi128EEESG_EEENS_10tfloat32_tENS5_IJlSC_lEEESJ_SK_NS4_8TiledMMAINS4_8MMA_AtomIJNS4_4SM904GMMA30MMA_64x128x8_F32TF32TF32_SS_TNILNSO_7ScaleInE1ELSQ_1EEEEEENS4_6LayoutINS5_IJSC_SC_SC_EEENS5_IJNSA_ILi0EEESV_SV_EEEEENS5_IJNS4_10UnderscoreESY_SY_EEEEENS4_13SM90_TMA_LOADENS4_14ComposedLayoutINS4_7SwizzleILi3ELi4ELi3EEENS4_18smem_ptr_flag_bitsILi32EEENST_INS5_IJNSA_ILi8EEENSA_ILi32EEEEEENS5_IJS18_SC_EEEEEEEvNS4_8identityENS4_23SM90_TMA_LOAD_MULTICASTES1C_vS1D_EENS_8epilogue10collective6detail29Sm90TmaWarpSpecializedAdapterINS1H_15DefaultEpilogueISJ_SK_SK_NS1G_6thread17LinearCombinationISJ_Li1EffLNS1L_9ScaleType4KindE0ELNS_15FloatRoundStyleE2ESJ_EENS1_15EpilogueDefaultEEEEEvvEEEEvNT_6ParamsE,"",@"SHT_CUDA_INFO"
	.sectionflags	@""
	.align	4


	//----- nvinfo : EIATTR_CUDA_API_VERSION
	.align		4
        /*0000*/ 	.byte	0x04, 0x37
        /*0002*/ 	.short	(.L_21 - .L_20)
.L_20:
        /*0004*/ 	.word	0x00000082


	//----- nvinfo : EIATTR_KPARAM_INFO
	.align		4
.L_21:
        /*0008*/ 	.byte	0x04, 0x17
        /*000a*/ 	.short	(.L_23 - .L_22)
.L_22:
        /*000c*/ 	.word	0x00000000
        /*0010*/ 	.short	0x0000
        /*0012*/ 	.short	0x0070
        /*0014*/ 	.byte	0x00, 0xf0, 0x01, 0x10


	//----- nvinfo : EIATTR_SPARSE_MMA_MASK
	.align		4
.L_23:
        /*0018*/ 	.byte	0x03, 0x50
        /*001a*/ 	.short	0x0000


	//----- nvinfo : EIATTR_MAXREG_COUNT
	.align		4
        /*001c*/ 	.byte	0x03, 0x1b
        /*001e*/ 	.short	0x00a8


	//----- nvinfo : EIATTR_NUM_BARRIERS
	.align		4
        /*0020*/ 	.byte	0x02, 0x4c
        /*0022*/ 	.byte	0x01
	.zero		1


	//----- nvinfo : EIATTR_EXTERNS
	.align		4
        /*0024*/ 	.byte	0x04, 0x0f
        /*0026*/ 	.short	(.L_25 - .L_24)


	//   ....[0]....
	.align		4
.L_24:
        /*0028*/ 	.word	index@(__assertfail)


	//----- nvinfo : EIATTR_MERCURY_ISA_VERSION
	.align		4
.L_25:
        /*002c*/ 	.byte	0x03, 0x5f
        /*002e*/ 	.short	0x0101


	//----- nvinfo : EIATTR_INT_WARP_WIDE_INSTR_OFFSETS
	.align		4
        /*0030*/ 	.byte	0x04, 0x31
        /*0032*/ 	.short	(.L_27 - .L_26)


	//   ....[0]....
.L_26:
        /*0034*/ 	.word	0x000005d0


	//   ....[1]....
        /*0038*/ 	.word	0x00000610


	//   ....[2]....
        /*003c*/ 	.word	0x000006a0


	//   ....[3]....
        /*0040*/ 	.word	0x000006b0


	//   ....[4]....
        /*0044*/ 	.word	0x000006d0


	//   ....[5]....
        /*0048*/ 	.word	0x000006f0


	//   ....[6]....
        /*004c*/ 	.word	0x000007e0


	//   ....[7]....
        /*0050*/ 	.word	0x00000800


	//   ....[8]....
        /*0054*/ 	.word	0x000025a0


	//----- nvinfo : EIATTR_COOP_GROUP_MASK_REGIDS
	.align		4
.L_27:
        /*0058*/ 	.byte	0x04, 0x29
        /*005a*/ 	.short	(.L_29 - .L_28)


	//   ....[0]....
.L_28:
        /*005c*/ 	.word	0xffffffff


	//   ....[1]....
        /*0060*/ 	.word	0xffffffff


	//   ....[2]....
        /*0064*/ 	.word	0xffffffff


	//   ....[3]....
        /*0068*/ 	.word	0xffffffff


	//   ....[4]....
        /*006c*/ 	.word	0xffffffff


	//   ....[5]....
        /*0070*/ 	.word	0xffffffff


	//   ....[6]....
        /*0074*/ 	.word	0xffffffff


	//----- nvinfo : EIATTR_COOP_GROUP_INSTR_OFFSETS
	.align		4
.L_29:
        /*0078*/ 	.byte	0x04, 0x28
        /*007a*/ 	.short	(.L_31 - .L_30)


	//   ....[0]....
.L_30:
        /*007c*/ 	.word	0x00000060


	//   ....[1]....
        /*0080*/ 	.word	0x00000080


	//   ....[2]....
        /*0084*/ 	.word	0x00000180


	//   ....[3]....
        /*0088*/ 	.word	0x000003b0


	//   ....[4]....
        /*008c*/ 	.word	0x00000400


	//   ....[5]....
        /*0090*/ 	.word	0x000004f0


	//   ....[6]....
        /*0094*/ 	.word	0x00000980


	//----- nvinfo : EIATTR_REG_RECONFIG
	.align		4
.L_31:
        /*0098*/ 	.byte	0x01, 0x54
	.zero		2


	//----- nvinfo : EIATTR_SYSCALL_OFFSETS
	.align		4
        /*009c*/ 	.byte	0x04, 0x46
        /*009e*/ 	.short	(.L_33 - .L_32)


	//   ....[0]....
.L_32:
        /*00a0*/ 	.word	0x000019b0


	//----- nvinfo : EIATTR_MBARRIER_INSTR_OFFSETS
	.align		4
.L_33:
        /*00a4*/ 	.byte	0x04, 0x39
        /*00a6*/ 	.short	(.L_35 - .L_34)


	//   ....[0]....
.L_34:
        /*00a8*/ 	.word	0x00000300
        /*00ac*/ 	.word	0x000000ff
        /*00b0*/ 	.word	0x00000000
        /*00b4*/ 	.short	0x0100
        /*00b6*/ 	.byte	0x07
	.zero		1


	//   ....[1]....
        /*00b8*/ 	.word	0x00000310
        /*00bc*/ 	.word	0x000000ff
        /*00c0*/ 	.word	0x00000020
        /*00c4*/ 	.short	0x0100
        /*00c6*/ 	.byte	0x07
	.zero		1


	//   ....[2]....
        /*00c8*/ 	.word	0x00000320
        /*00cc*/ 	.word	0x000000ff
        /*00d0*/ 	.word	0x00000008
        /*00d4*/ 	.short	0x0100
        /*00d6*/ 	.byte	0x07
	.zero		1


	//   ....[3]....
        /*00d8*/ 	.word	0x00000330
        /*00dc*/ 	.word	0x000000ff
        /*00e0*/ 	.word	0x00000028
        /*00e4*/ 	.short	0x0100
        /*00e6*/ 	.byte	0x07
	.zero		1


	//   ....[4]....
        /*00e8*/ 	.word	0x00000340
        /*00ec*/ 	.word	0x000000ff
        /*00f0*/ 	.word	0x00000010
        /*00f4*/ 	.short	0x0100
        /*00f6*/ 	.byte	0x07
	.zero		1


	//   ....[5]....
        /*00f8*/ 	.word	0x00000350
        /*00fc*/ 	.word	0x000000ff
        /*0100*/ 	.word	0x00000030
        /*0104*/ 	.short	0x0100
        /*0106*/ 	.byte	0x07
	.zero		1


	//   ....[6]....
        /*0108*/ 	.word	0x00000360
        /*010c*/ 	.word	0x000000ff
        /*0110*/ 	.word	0x00000018
        /*0114*/ 	.short	0x0100
        /*0116*/ 	.byte	0x07
	.zero		1


	//   ....[7]....
        /*0118*/ 	.word	0x00000370
        /*011c*/ 	.word	0x000000ff
        /*0120*/ 	.word	0x00000038
        /*0124*/ 	.short	0x0100
        /*0126*/ 	.byte	0x07
	.zero		1


	//   ....[8]....
        /*0128*/ 	.word	0x00000840
        /*012c*/ 	.word	0x000000ff
        /*0130*/ 	.word	0x00000070
        /*0134*/ 	.short	0x0100
        /*0136*/ 	.byte	0x0c
	.zero		1


	//   ....[9]....
        /*0138*/ 	.word	0x00000890
        /*013c*/ 	.word	0x000000ff
        /*0140*/ 	.word	0x00000078
        /*0144*/ 	.short	0x0100
        /*0146*/ 	.byte	0x0c
	.zero		1


	//   ....[10]....
        /*0148*/ 	.word	0x000008c0
        /*014c*/ 	.word	0x000000ff
        /*0150*/ 	.word	0x00000050
        /*0154*/ 	.short	0x0100
        /*0156*/ 	.byte	0x0d
	.zero		1


	//   ....[11]....
        /*0158*/ 	.word	0x00000910
        /*015c*/ 	.word	0x000000ff
        /*0160*/ 	.word	0x00000058
        /*0164*/ 	.short	0x0100
        /*0166*/ 	.byte	0x0d
	.zero		1


	//   ....[12]....
        /*0168*/ 	.word	0x00000920
        /*016c*/ 	.word	0x000000ff
        /*0170*/ 	.word	0x00000060
        /*0174*/ 	.short	0x0100
        /*0176*/ 	.byte	0x0d
	.zero		1


	//   ....[13]....
        /*0178*/ 	.word	0x00000930
        /*017c*/ 	.word	0x000000ff
        /*0180*/ 	.word	0x00000068
        /*0184*/ 	.short	0x0100
        /*0186*/ 	.byte	0x0d
	.zero		1


	//   ....[14]....
        /*0188*/ 	.word	0x00001870
        /*018c*/ 	.word	0x00000061
        /*0190*/ 	.word	0xfffffff8
        /*0194*/ 	.short	0x010a
        /*0196*/ 	.byte	0x3f
	.zero		1


	//   ....[15]....
        /*0198*/ 	.word	0x00001a40
        /*019c*/ 	.word	0x00000003
        /*01a0*/ 	.word	0x00000000
        /*01a4*/ 	.short	0x010a
        /*01a6*/ 	.byte	0x3f
	.zero		1


	//   ....[16]....
        /*01a8*/ 	.word	0x00001aa0
        /*01ac*/ 	.word	0x00000003
        /*01b0*/ 	.word	0x00000000
        /*01b4*/ 	.short	0x010a
        /*01b6*/ 	.byte	0x3f
	.zero		1


	//   ....[17]....
        /*01b8*/ 	.word	0x00001fc0
        /*01bc*/ 	.word	0x000000ff
        /*01c0*/ 	.word	0x00000000
        /*01c4*/ 	.short	0x010a
        /*01c6*/ 	.byte	0x04
	.zero		1


	//   ....[18]....
        /*01c8*/ 	.word	0x00002000
        /*01cc*/ 	.word	0x000000ff
        /*01d0*/ 	.word	0x00000000
        /*01d4*/ 	.short	0x010a
        /*01d6*/ 	.byte	0x04
	.zero		1


	//   ....[19]....
        /*01d8*/ 	.word	0x00002430
        /*01dc*/ 	.word	0x00000005
        /*01e0*/ 	.word	0x00000000
        /*01e4*/ 	.short	0x0101
        /*01e6*/ 	.byte	0x3f
	.zero		1


	//   ....[20]....
        /*01e8*/ 	.word	0x00002530
        /*01ec*/ 	.word	0x00000065
        /*01f0*/ 	.word	0x00000000
        /*01f4*/ 	.short	0x0101
        /*01f6*/ 	.byte	0x32
	.zero		1


	//   ....[21]....
        /*01f8*/ 	.word	0x00002620
        /*01fc*/ 	.word	0x00000003
        /*0200*/ 	.word	0x00000000
        /*0204*/ 	.short	0x0101
        /*0206*/ 	.byte	0x3f
	.zero		1


	//   ....[22]....
        /*0208*/ 	.word	0x00002680
        /*020c*/ 	.word	0x00000061
        /*0210*/ 	.word	0x00000008
        /*0214*/ 	.short	0x010a
        /*0216*/ 	.byte	0x3f
	.zero		1


	//   ....[23]....
        /*0218*/ 	.word	0x00006760
        /*021c*/ 	.word	0x00000062
        /*0220*/ 	.word	0x00000000
        /*0224*/ 	.short	0x0101
        /*0226*/ 	.byte	0x32
	.zero		1


	//   ....[24]....
        /*0228*/ 	.word	0x000071c0
        /*022c*/ 	.word	0x0000000c
        /*0230*/ 	.word	0x00000020
        /*0234*/ 	.short	0x010a
        /*0236*/ 	.byte	0x3f
	.zero		1


	//   ....[25]....
        /*0238*/ 	.word	0x00007640
        /*023c*/ 	.word	0x00000003
        /*0240*/ 	.word	0x00000078
        /*0244*/ 	.short	0x0101
        /*0246*/ 	.byte	0x3f
	.zero		1


	//   ....[26]....
        /*0248*/ 	.word	0x00007db0
        /*024c*/ 	.word	0x00000007
        /*0250*/ 	.word	0x00000000
        /*0254*/ 	.short	0x010a
        /*0256*/ 	.byte	0x3f
	.zero		1


	//   ....[27]....
        /*0258*/ 	.word	0x00007e30
        /*025c*/ 	.word	0x00000009
        /*0260*/ 	.word	0x00000000
        /*0264*/ 	.short	0x010a
        /*0266*/ 	.byte	0x3f
	.zero		1


	//   ....[28]....
        /*0268*/ 	.word	0x00007ec0
        /*026c*/ 	.word	0x00000006
        /*0270*/ 	.word	0x00000000
        /*0274*/ 	.short	0x010a
        /*0276*/ 	.byte	0x3f
	.zero		1


	//   ....[29]....
        /*0278*/ 	.word	0x00007f50
        /*027c*/ 	.word	0x00000003
        /*0280*/ 	.word	0x00000000
        /*0284*/ 	.short	0x010a
        /*0286*/ 	.byte	0x3f
	.zero		1


	//   ....[30]....
        /*0288*/ 	.word	0x00007fb0
        /*028c*/ 	.word	0x00000061
        /*0290*/ 	.word	0xfffffff8
        /*0294*/ 	.short	0x010a
        /*0296*/ 	.byte	0x3f
	.zero		1


	//   ....[31]....
        /*0298*/ 	.word	0x00008000
        /*029c*/ 	.word	0x00000003
        /*02a0*/ 	.word	0x00000000
        /*02a4*/ 	.short	0x010a
        /*02a6*/ 	.byte	0x3f
	.zero		1


	//   ....[32]....
        /*02a8*/ 	.word	0x00008060
        /*02ac*/ 	.word	0x00000005
        /*02b0*/ 	.word	0x00000000
        /*02b4*/ 	.short	0x010a
        /*02b6*/ 	.byte	0x3f
	.zero		1


	//   ....[33]....
        /*02b8*/ 	.word	0x000080b0
        /*02bc*/ 	.word	0x00000061
        /*02c0*/ 	.word	0x00000008
        /*02c4*/ 	.short	0x010a
        /*02c6*/ 	.byte	0x3f
	.zero		1


	//   ....[34]....
        /*02c8*/ 	.word	0x00008180
        /*02cc*/ 	.word	0x0000000c
        /*02d0*/ 	.word	0x00000020
        /*02d4*/ 	.short	0x010a
        /*02d6*/ 	.byte	0x3f
	.zero		1


	//   ....[35]....
        /*02d8*/ 	.word	0x00008250
        /*02dc*/ 	.word	0x00000007
        /*02e0*/ 	.word	0x00000000
        /*02e4*/ 	.short	0x010a
        /*02e6*/ 	.byte	0x3f
	.zero		1


	//   ....[36]....
        /*02e8*/ 	.word	0x000082a0
        /*02ec*/ 	.word	0x00000009
        /*02f0*/ 	.word	0x00000000
        /*02f4*/ 	.short	0x010a
        /*02f6*/ 	.byte	0x3f
	.zero		1


	//   ....[37]....
        /*02f8*/ 	.word	0x000082f0
        /*02fc*/ 	.word	0x00000006
        /*0300*/ 	.word	0x00000000
        /*0304*/ 	.short	0x010a
        /*0306*/ 	.byte	0x3f
	.zero		1


	//----- nvinfo : EIATTR_NUM_MBARRIERS
	.align		4
.L_35:
        /*0308*/ 	.byte	0x03, 0x38
        /*030a*/ 	.short	0x000e


	//----- nvinfo : EIATTR_EXIT_INSTR_OFFSETS
	.align		4
        /*030c*/ 	.byte	0x04, 0x1c
        /*030e*/ 	.short	(.L_37 - .L_36)


	//   ....[0]....
.L_36:
        /*0310*/ 	.word	0x00001490


	//   ....[1]....
        /*0314*/ 	.word	0x000014f0


	//   ....[2]....
        /*0318*/ 	.word	0x00006ea0


	//   ....[3]....
        /*031c*/ 	.word	0x00006ed0


	//   ....[4]....
        /*0320*/ 	.word	0x00007fa0


	//----- nvinfo : EIATTR_MAX_THREADS
	.align		4
.L_37:
        /*0324*/ 	.byte	0x04, 0x05
        /*0326*/ 	.short	(.L_39 - .L_38)
.L_38:
        /*0328*/ 	.word	0x00000180
        /*032c*/ 	.word	0x00000001
        /*0330*/ 	.word	0x00000001


	//----- nvinfo : EIATTR_CRS_STACK_SIZE
	.align		4
.L_39:
        /*0334*/ 	.byte	0x04, 0x1e
        /*0336*/ 	.short	(.L_41 - .L_40)
.L_40:
        /*0338*/ 	.word	0x00000000


	//----- nvinfo : EIATTR_CBANK_PARAM_SIZE
	.align		4
.L_41:
        /*033c*/ 	.byte	0x03, 0x19
        /*033e*/ 	.short	0x0470


	//----- nvinfo : EIATTR_PARAM_CBANK
	.align		4
        /*0340*/ 	.byte	0x04, 0x0a
        /*0342*/ 	.short	(.L_43 - .L_42)
	.align		4
.L_42:
        /*0344*/ 	.word	index@(.nv.constant0._ZN7cutlass13device_kernelINS_4gemm6kernel13GemmUniversalIN4cute5tupleIJiiiiEEENS1_10collective13CollectiveMmaINS1_34MainloopSm90TmaGmmaWarpSpecializedILi4ENS5_IJNS4_1CILi2EEENSA_ILi1EEESC_EEENS1_32KernelTmaWarpSpecializedPingpongEEENS5_IJNSA_ILi64EEENSA_ILi128EEESG_EEENS_10tfloat32_tENS5_IJlSC_lEEESJ_SK_NS4_8TiledMMAINS4_8MMA_AtomIJNS4_4SM904GMMA30MMA_64x128x8_F32TF32TF32_SS_TNILNSO_7ScaleInE1ELSQ_1EEEEEENS4_6LayoutINS5_IJSC_SC_SC_EEENS5_IJNSA_ILi0EEESV_SV_EEEEENS5_IJNS4_10UnderscoreESY_SY_EEEEENS4_13SM90_TMA_LOADENS4_14ComposedLayoutINS4_7SwizzleILi3ELi4ELi3EEENS4_18smem_ptr_flag_bitsILi32EEENST_INS5_IJNSA_ILi8EEENSA_ILi32EEEEEENS5_IJS18_SC_EEEEEEEvNS4_8identityENS4_23SM90_TMA_LOAD_MULTICASTES1C_vS1D_EENS_8epilogue10collective6detail29Sm90TmaWarpSpecializedAdapterINS1H_15DefaultEpilogueISJ_SK_SK_NS1G_6thread17LinearCombinationISJ_Li1EffLNS1L_9ScaleType4KindE0ELNS_15FloatRoundStyleE2ESJ_EENS1_15EpilogueDefaultEEEEEvvEEEEvNT_6ParamsE)
        /*0348*/ 	.short	0x0210
        /*034a*/ 	.short	0x0470


	//----- nvinfo : EIATTR_SW_WAR
	.align		4
.L_43:
        /*034c*/ 	.byte	0x04, 0x36
        /*034e*/ 	.short	(.L_45 - .L_44)
.L_44:
        /*0350*/ 	.word	0x00000008
.L_45:


//--------------------- .nv.callgraph             --------------------------
	.section	.nv.callgraph,"",@"SHT_CUDA_CALLGRAPH"
	.align	4
	.sectionentsize	8
	.align		4
        /*0000*/ 	.word	0x00000000
	.align		4
        /*0004*/ 	.word	0xffffffff
	.align		4
        /*0008*/ 	.word	index@(_ZN7cutlass13device_kernelINS_4gemm6kernel13GemmUniversalIN4cute5tupleIJiiiiEEENS1_10collective13CollectiveMmaINS1_34MainloopSm90TmaGmmaWarpSpecializedILi4ENS5_IJNS4_1CILi2EEENSA_ILi1EEESC_EEENS1_32KernelTmaWarpSpecializedPingpongEEENS5_IJNSA_ILi64EEENSA_ILi128EEESG_EEENS_10tfloat32_tENS5_IJlSC_lEEESJ_SK_NS4_8TiledMMAINS4_8MMA_AtomIJNS4_4SM904GMMA30MMA_64x128x8_F32TF32TF32_SS_TNILNSO_7ScaleInE1ELSQ_1EEEEEENS4_6LayoutINS5_IJSC_SC_SC_EEENS5_IJNSA_ILi0EEESV_SV_EEEEENS5_IJNS4_10UnderscoreESY_SY_EEEEENS4_13SM90_TMA_LOADENS4_14ComposedLayoutINS4_7SwizzleILi3ELi4ELi3EEENS4_18smem_ptr_flag_bitsILi32EEENST_INS5_IJNSA_ILi8EEENSA_ILi32EEEEEENS5_IJS18_SC_EEEEEEEvNS4_8identityENS4_23SM90_TMA_LOAD_MULTICASTES1C_vS1D_EENS_8epilogue10collective6detail29Sm90TmaWarpSpecializedAdapterINS1H_15DefaultEpilogueISJ_SK_SK_NS1G_6thread17LinearCombinationISJ_Li1EffLNS1L_9ScaleType4KindE0ELNS_15FloatRoundStyleE2ESJ_EENS1_15EpilogueDefaultEEEEEvvEEEEvNT_6ParamsE)
	.align		4
        /*000c*/ 	.word	index@(__assertfail)
	.align		4
        /*0010*/ 	.word	0x00000000
	.align		4
        /*0014*/ 	.word	0xfffffffe
	.align		4
        /*0018*/ 	.word	0x00000000
	.align		4
        /*001c*/ 	.word	0xfffffffd
	.align		4
        /*0020*/ 	.word	0x00000000
	.align		4
        /*0024*/ 	.word	0xfffffffc


//--------------------- .nv.constant4             --------------------------
	.section	.nv.constant4,"a",@progbits
	.align	8
	.align		8
.nv.constant4:
        /*0000*/ 	.dword	__assertfail
	.align		8
        /*0008*/ 	.dword	__unnamed_1
	.align		8
        /*0010*/ 	.dword	_ZN39_INTERNAL_9b54e260_4_k_cu_78e55ec1_65014cuda3std3__45__cpo5beginE
	.align		8
        /*0018*/ 	.dword	_ZN39_INTERNAL_9b54e260_4_k_cu_78e55ec1_65014cuda3std3__45__cpo3endE
	.align		8
        /*0020*/ 	.dword	_ZN39_INTERNAL_9b54e260_4_k_cu_78e55ec1_65014cuda3std3__45__cpo6cbeginE
	.align		8
        /*0028*/ 	.dword	_ZN39_INTERNAL_9b54e260_4_k_cu_78e55ec1_65014cuda3std3__45__cpo4cendE
	.align		8
        /*0030*/ 	.dword	_ZN39_INTERNAL_9b54e260_4_k_cu_78e55ec1_65014cuda3std3__441_GLOBAL__N__9b54e260_4_k_cu_78e55ec1_65016ignoreE
	.align		8
        /*0038*/ 	.dword	_ZN39_INTERNAL_9b54e260_4_k_cu_78e55ec1_65014cuda3std3__419piecewise_constructE
	.align		8
        /*0040*/ 	.dword	_ZN39_INTERNAL_9b54e260_4_k_cu_78e55ec1_65014cuda3std3__48in_placeE
	.align		8
        /*0048*/ 	.dword	_ZN39_INTERNAL_9b54e260_4_k_cu_78e55ec1_65014cuda3std6ranges3__45__cpo4swapE
	.align		8
        /*0050*/ 	.dword	_ZN39_INTERNAL_9b54e260_4_k_cu_78e55ec1_65014cuda3std6ranges3__45__cpo9iter_moveE
	.align		8
        /*0058*/ 	.dword	_ZN39_INTERNAL_9b54e260_4_k_cu_78e55ec1_65014cute7productE
	.align		8
        /*0060*/ 	.dword	_ZN39_INTERNAL_9b54e260_4_k_cu_78e55ec1_65014cute1_E
	.align		8
        /*0068*/ 	.dword	$str$22
	.align		8
        /*0070*/ 	.dword	$str$23


//--------------------- .text._ZN7cutlass13device_kernelINS_4gemm6kernel13GemmUniversalIN4cute5tupleIJiiiiEEENS1_10collective13CollectiveMmaINS1_34MainloopSm90TmaGmmaWarpSpecializedILi4ENS5_IJNS4_1CILi2EEENSA_ILi1EEESC_EEENS1_32KernelTmaWarpSpecializedPingpongEEENS5_IJNSA_ILi64EEENSA_ILi128EEESG_EEENS_10tfloat32_tENS5_IJlSC_lEEESJ_SK_NS4_8TiledMMAINS4_8MMA_AtomIJNS4_4SM904GMMA30MMA_64x128x8_F32TF32TF32_SS_TNILNSO_7ScaleInE1ELSQ_1EEEEEENS4_6LayoutINS5_IJSC_SC_SC_EEENS5_IJNSA_ILi0EEESV_SV_EEEEENS5_IJNS4_10UnderscoreESY_SY_EEEEENS4_13SM90_TMA_LOADENS4_14ComposedLayoutINS4_7SwizzleILi3ELi4ELi3EEENS4_18smem_ptr_flag_bitsILi32EEENST_INS5_IJNSA_ILi8EEENSA_ILi32EEEEEENS5_IJS18_SC_EEEEEEEvNS4_8identityENS4_23SM90_TMA_LOAD_MULTICASTES1C_vS1D_EENS_8epilogue10collective6detail29Sm90TmaWarpSpecializedAdapterINS1H_15DefaultEpilogueISJ_SK_SK_NS1G_6thread17LinearCombinationISJ_Li1EffLNS1L_9ScaleType4KindE0ELNS_15FloatRoundStyleE2ESJ_EENS1_15EpilogueDefaultEEEEEvvEEEEvNT_6ParamsE --------------------------
	.section	.text._ZN7cutlass13device_kernelINS_4gemm6kernel13GemmUniversalIN4cute5tupleIJiiiiEEENS1_10collective13CollectiveMmaINS1_34MainloopSm90TmaGmmaWarpSpecializedILi4ENS5_IJNS4_1CILi2EEENSA_ILi1EEESC_EEENS1_32KernelTmaWarpSpecializedPingpongEEENS5_IJNSA_ILi64EEENSA_ILi128EEESG_EEENS_10tfloat32_tENS5_IJlSC_lEEESJ_SK_NS4_8TiledMMAINS4_8MMA_AtomIJNS4_4SM904GMMA30MMA_64x128x8_F32TF32TF32_SS_TNILNSO_7ScaleInE1ELSQ_1EEEEEENS4_6LayoutINS5_IJSC_SC_SC_EEENS5_IJNSA_ILi0EEESV_SV_EEEEENS5_IJNS4_10UnderscoreESY_SY_EEEEENS4_13SM90_TMA_LOADENS4_14ComposedLayoutINS4_7SwizzleILi3ELi4ELi3EEENS4_18smem_ptr_flag_bitsILi32EEENST_INS5_IJNSA_ILi8EEENSA_ILi32EEEEEENS5_IJS18_SC_EEEEEEEvNS4_8identityENS4_23SM90_TMA_LOAD_MULTICASTES1C_vS1D_EENS_8epilogue10collective6detail29Sm90TmaWarpSpecializedAdapterINS1H_15DefaultEpilogueISJ_SK_SK_NS1G_6thread17LinearCombinationISJ_Li1EffLNS1L_9ScaleType4KindE0ELNS_15FloatRoundStyleE2ESJ_EENS1_15EpilogueDefaultEEEEEvvEEEEvNT_6ParamsE,"ax",@progbits
	.align	128
.text._ZN7cutlass13device_kernelINS_4gemm6kernel13GemmUniversalIN4cute5tupleIJiiiiEEENS1_10collective13CollectiveMmaINS1_34MainloopSm90TmaGmmaWarpSpecializedILi4ENS5_IJNS4_1CILi2EEENSA_ILi1EEESC_EEENS1_32KernelTmaWarpSpecializedPingpongEEENS5_IJNSA_ILi64EEENSA_ILi128EEESG_EEENS_10tfloat32_tENS5_IJlSC_lEEESJ_SK_NS4_8TiledMMAINS4_8MMA_AtomIJNS4_4SM904GMMA30MMA_64x128x8_F32TF32TF32_SS_TNILNSO_7ScaleInE1ELSQ_1EEEEEENS4_6LayoutINS5_IJSC_SC_SC_EEENS5_IJNSA_ILi0EEESV_SV_EEEEENS5_IJNS4_10UnderscoreESY_SY_EEEEENS4_13SM90_TMA_LOADENS4_14ComposedLayoutINS4_7SwizzleILi3ELi4ELi3EEENS4_18smem_ptr_flag_bitsILi32EEENST_INS5_IJNSA_ILi8EEENSA_ILi32EEEEEENS5_IJS18_SC_EEEEEEEvNS4_8identityENS4_23SM90_TMA_LOAD_MULTICASTES1C_vS1D_EENS_8epilogue10collective6detail29Sm90TmaWarpSpecializedAdapterINS1H_15DefaultEpilogueISJ_SK_SK_NS1G_6thread17LinearCombinationISJ_Li1EffLNS1L_9ScaleType4KindE0ELNS_15FloatRoundStyleE2ESJ_EENS1_15EpilogueDefaultEEEEEvvEEEEvNT_6ParamsE:
        .type           _ZN7cutlass13device_kernelINS_4gemm6kernel13GemmUniversalIN4cute5tupleIJiiiiEEENS1_10collective13CollectiveMmaINS1_34MainloopSm90TmaGmmaWarpSpecializedILi4ENS5_IJNS4_1CILi2EEENSA_ILi1EEESC_EEENS1_32KernelTmaWarpSpecializedPingpongEEENS5_IJNSA_ILi64EEENSA_ILi128EEESG_EEENS_10tfloat32_tENS5_IJlSC_lEEESJ_SK_NS4_8TiledMMAINS4_8MMA_AtomIJNS4_4SM904GMMA30MMA_64x128x8_F32TF32TF32_SS_TNILNSO_7ScaleInE1ELSQ_1EEEEEENS4_6LayoutINS5_IJSC_SC_SC_EEENS5_IJNSA_ILi0EEESV_SV_EEEEENS5_IJNS4_10UnderscoreESY_SY_EEEEENS4_13SM90_TMA_LOADENS4_14ComposedLayoutINS4_7SwizzleILi3ELi4ELi3EEENS4_18smem_ptr_flag_bitsILi32EEENST_INS5_IJNSA_ILi8EEENSA_ILi32EEEEEENS5_IJS18_SC_EEEEEEEvNS4_8identityENS4_23SM90_TMA_LOAD_MULTICASTES1C_vS1D_EENS_8epilogue10collective6detail29Sm90TmaWarpSpecializedAdapterINS1H_15DefaultEpilogueISJ_SK_SK_NS1G_6thread17LinearCombinationISJ_Li1EffLNS1L_9ScaleType4KindE0ELNS_15FloatRoundStyleE2ESJ_EENS1_15EpilogueDefaultEEEEEvvEEEEvNT_6ParamsE,@function
        .size           _ZN7cutlass13device_kernelINS_4gemm6kernel13GemmUniversalIN4cute5tupleIJiiiiEEENS1_10collective13CollectiveMmaINS1_34MainloopSm90TmaGmmaWarpSpecializedILi4ENS5_IJNS4_1CILi2EEENSA_ILi1EEESC_EEENS1_32KernelTmaWarpSpecializedPingpongEEENS5_IJNSA_ILi64EEENSA_ILi128EEESG_EEENS_10tfloat32_tENS5_IJlSC_lEEESJ_SK_NS4_8TiledMMAINS4_8MMA_AtomIJNS4_4SM904GMMA30MMA_64x128x8_F32TF32TF32_SS_TNILNSO_7ScaleInE1ELSQ_1EEEEEENS4_6LayoutINS5_IJSC_SC_SC_EEENS5_IJNSA_ILi0EEESV_SV_EEEEENS5_IJNS4_10UnderscoreESY_SY_EEEEENS4_13SM90_TMA_LOADENS4_14ComposedLayoutINS4_7SwizzleILi3ELi4ELi3EEENS4_18smem_ptr_flag_bitsILi32EEENST_INS5_IJNSA_ILi8EEENSA_ILi32EEEEEENS5_IJS18_SC_EEEEEEEvNS4_8identityENS4_23SM90_TMA_LOAD_MULTICASTES1C_vS1D_EENS_8epilogue10collective6detail29Sm90TmaWarpSpecializedAdapterINS1H_15DefaultEpilogueISJ_SK_SK_NS1G_6thread17LinearCombinationISJ_Li1EffLNS1L_9ScaleType4KindE0ELNS_15FloatRoundStyleE2ESJ_EENS1_15EpilogueDefaultEEEEEvvEEEEvNT_6ParamsE,(.L_x_200 - _ZN7cutlass13device_kernelINS_4gemm6kernel13GemmUniversalIN4cute5tupleIJiiiiEEENS1_10collective13CollectiveMmaINS1_34MainloopSm90TmaGmmaWarpSpecializedILi4ENS5_IJNS4_1CILi2EEENSA_ILi1EEESC_EEENS1_32KernelTmaWarpSpecializedPingpongEEENS5_IJNSA_ILi64EEENSA_ILi128EEESG_EEENS_10tfloat32_tENS5_IJlSC_lEEESJ_SK_NS4_8TiledMMAINS4_8MMA_AtomIJNS4_4SM904GMMA30MMA_64x128x8_F32TF32TF32_SS_TNILNSO_7ScaleInE1ELSQ_1EEEEEENS4_6LayoutINS5_IJSC_SC_SC_EEENS5_IJNSA_ILi0EEESV_SV_EEEEENS5_IJNS4_10UnderscoreESY_SY_EEEEENS4_13SM90_TMA_LOADENS4_14ComposedLayoutINS4_7SwizzleILi3ELi4ELi3EEENS4_18smem_ptr_flag_bitsILi32EEENST_INS5_IJNSA_ILi8EEENSA_ILi32EEEEEENS5_IJS18_SC_EEEEEEEvNS4_8identityENS4_23SM90_TMA_LOAD_MULTICASTES1C_vS1D_EENS_8epilogue10collective6detail29Sm90TmaWarpSpecializedAdapterINS1H_15DefaultEpilogueISJ_SK_SK_NS1G_6thread17LinearCombinationISJ_Li1EffLNS1L_9ScaleType4KindE0ELNS_15FloatRoundStyleE2ESJ_EENS1_15EpilogueDefaultEEEEEvvEEEEvNT_6ParamsE)
        .other          _ZN7cutlass13device_kernelINS_4gemm6kernel13GemmUniversalIN4cute5tupleIJiiiiEEENS1_10collective13CollectiveMmaINS1_34MainloopSm90TmaGmmaWarpSpecializedILi4ENS5_IJNS4_1CILi2EEENSA_ILi1EEESC_EEENS1_32KernelTmaWarpSpecializedPingpongEEENS5_IJNSA_ILi64EEENSA_ILi128EEESG_EEENS_10tfloat32_tENS5_IJlSC_lEEESJ_SK_NS4_8TiledMMAINS4_8MMA_AtomIJNS4_4SM904GMMA30MMA_64x128x8_F32TF32TF32_SS_TNILNSO_7ScaleInE1ELSQ_1EEEEEENS4_6LayoutINS5_IJSC_SC_SC_EEENS5_IJNSA_ILi0EEESV_SV_EEEEENS5_IJNS4_10UnderscoreESY_SY_EEEEENS4_13SM90_TMA_LOADENS4_14ComposedLayoutINS4_7SwizzleILi3ELi4ELi3EEENS4_18smem_ptr_flag_bitsILi32EEENST_INS5_IJNSA_ILi8EEENSA_ILi32EEEEEENS5_IJS18_SC_EEEEEEEvNS4_8identityENS4_23SM90_TMA_LOAD_MULTICASTES1C_vS1D_EENS_8epilogue10collective6detail29Sm90TmaWarpSpecializedAdapterINS1H_15DefaultEpilogueISJ_SK_SK_NS1G_6thread17LinearCombinationISJ_Li1EffLNS1L_9ScaleType4KindE0ELNS_15FloatRoundStyleE2ESJ_EENS1_15EpilogueDefaultEEEEEvvEEEEvNT_6ParamsE,@"STO_CUDA_ENTRY STV_DEFAULT"
_ZN7cutlass13device_kernelINS_4gemm6kernel13GemmUniversalIN4cute5tupleIJiiiiEEENS1_10collective13CollectiveMmaINS1_34MainloopSm90TmaGmmaWarpSpecializedILi4ENS5_IJNS4_1CILi2EEENSA_ILi1EEESC_EEENS1_32KernelTmaWarpSpecializedPingpongEEENS5_IJNSA_ILi64EEENSA_ILi128EEESG_EEENS_10tfloat32_tENS5_IJlSC_lEEESJ_SK_NS4_8TiledMMAINS4_8MMA_AtomIJNS4_4SM904GMMA30MMA_64x128x8_F32TF32TF32_SS_TNILNSO_7ScaleInE1ELSQ_1EEEEEENS4_6LayoutINS5_IJSC_SC_SC_EEENS5_IJNSA_ILi0EEESV_SV_EEEEENS5_IJNS4_10UnderscoreESY_SY_EEEEENS4_13SM90_TMA_LOADENS4_14ComposedLayoutINS4_7SwizzleILi3ELi4ELi3EEENS4_18smem_ptr_flag_bitsILi32EEENST_INS5_IJNSA_ILi8EEENSA_ILi32EEEEEENS5_IJS18_SC_EEEEEEEvNS4_8identityENS4_23SM90_TMA_LOAD_MULTICASTES1C_vS1D_EENS_8epilogue10collective6detail29Sm90TmaWarpSpecializedAdapterINS1H_15DefaultEpilogueISJ_SK_SK_NS1G_6thread17LinearCombinationISJ_Li1EffLNS1L_9ScaleType4KindE0ELNS_15FloatRoundStyleE2ESJ_EENS1_15EpilogueDefaultEEEEEvvEEEEvNT_6ParamsE:
[----:B------:R-:W0:Y:S01]  /*0000*/  LDC R1, c[0x0][0x28] ;  /* 0x00000a00ff017b82 */ /* 0x000e220000000800 */
[----:B------:R-:W1:Y:S01]  /*0010*/  S2R R3, SR_TID.X ;  /* 0x0000000000037919 */ /* 0x000e620000002100 */
[----:B------:R-:W-:Y:S01]  /*0020*/  ELECT P0, URZ, PT ;  /* 0x00000000003f782f */ /* 0x000fe20003800000 */
[----:B------:R-:W-:Y:S01]  /*0030*/  BSSY B0, `(.L_x_0) ;  /* 0x0000014000007945 */ /* 0x000fe20003800000 */
[--C-:B-1----:R-:W-:Y:S02]  /*0040*/  SHF.R.U32.HI R0, RZ, 0x5, R3.reuse ;  /* 0x00000005ff007819 */ /* 0x102fe40000011603 */
[----:B------:R-:W-:-:S03]  /*0050*/  SHF.R.U32.HI R5, RZ, 0x7, R3 ;  /* 0x00000007ff057819 */ /* 0x000fc60000011603 */
[----:B------:R-:W1:Y:S02]  /*0060*/  SHFL.IDX PT, R2, R0, RZ, 0x1f ;  /* 0x00001fff00027589 */ /* 0x000e6400000e0000 */
[----:B-1----:R-:W-:Y:S02]  /*0070*/  R2UR UR6, R2 ;  /* 0x00000000020672ca */ /* 0x002fe400000e0000 */
[----:B------:R1:W2:Y:S11]  /*0080*/  SHFL.IDX PT, R2, R5, RZ, 0x1f ;  /* 0x00001fff05027589 */ /* 0x0002b600000e0000 */
[----:B------:R-:W-:-:S02]  /*0090*/  USHF.R.S32.HI UR4, URZ, 0x1f, UR6 ;  /* 0x0000001f3f047899 */ /* 0x000fc40008011406 */
[----:B------:R-:W-:Y:S02]  /*00a0*/  ISETP.NE.OR P0, PT, RZ, UR6, !P0 ;  /* 0x00000006ff007c0c */ /* 0x000fe4000c705670 */
[----:B------:R-:W-:-:S04]  /*00b0*/  ULEA.HI UR4, UR4, UR6, URZ, 0x2 ;  /* 0x0000000604047291 */ /* 0x000fc8000f8f103f */
[----:B------:R-:W-:-:S04]  /*00c0*/  ULOP3.LUT UR4, UR4, 0xfffffffc, URZ, 0xc0, !UPT ;  /* 0xfffffffc04047892 */ /* 0x000fc8000f8ec03f */
[----:B------:R-:W-:-:S03]  /*00d0*/  UIADD3 UR6, UR6, -UR4, URZ ;  /* 0x8000000406067290 */ /* 0x000fc6000fffe03f */
[----:B012---:R-:W-:Y:S09]  /*00e0*/  @P0 BRA `(.L_x_1) ;  /* 0x0000000000200947 */ /* 0x007ff20003800000 */
[----:B------:R-:W-:Y:S02]  /*00f0*/  ULDC.64 UR4, c[0x0][0x198] ;  /* 0x0000660000047ab9 */ /* 0x000fe40000000a00 */
[----:B------:R-:W-:Y:S02]  /*0100*/  UIADD3 UR8, UP0, UR4, 0xf0, URZ ;  /* 0x000000f004087890 */ /* 0x000fe4000ff1e03f */
[----:B------:R-:W-:Y:S02]  /*0110*/  UIADD3 UR4, UP1, UR4, 0x1f0, URZ ;  /* 0x000001f004047890 */ /* 0x000fe4000ff3e03f */
[----:B------:R-:W-:Y:S02]  /*0120*/  UIADD3.X UR9, URZ, UR5, URZ, UP0, !UPT ;  /* 0x000000053f097290 */ /* 0x000fe400087fe43f */
[----:B------:R-:W-:-:S07]  /*0130*/  UIADD3.X UR5, URZ, UR5, URZ, UP1, !UPT ;  /* 0x000000053f057290 */ /* 0x000fce0008ffe43f */
[----:B------:R0:W-:Y:S02]  /*0140*/  UTMACCTL.PF [UR8] ;  /* 0x00000000080079b9 */ /* 0x0001e40008040000 */
[----:B------:R0:W-:Y:S02]  /*0150*/  UTMACCTL.PF [UR4] ;  /* 0x00000000040079b9 */ /* 0x0001e40008040000 */
[----:B0-----:R-:W-:Y:S01]  /*0160*/  NOP ;  /* 0x0000000000007918 */ /* 0x001fe20000000000 */
.L_x_1:
[----:B------:R-:W-:Y:S05]  /*0170*/  BSYNC B0 ;  /* 0x0000000000007941 */ /* 0x000fea0003800000 */
.L_x_0:
[----:B------:R-:W0:Y:S01]  /*0180*/  SHFL.IDX PT, R6, R0, RZ, 0x1f ;  /* 0x00001fff00067589 */ /* 0x000e2200000e0000 */
[----:B------:R-:W-:Y:S01]  /*0190*/  R2UR UR19, R2 ;  /* 0x00000000021372ca */ /* 0x000fe200000e0000 */
[----:B------:R-:W-:-:S04]  /*01a0*/  UISETP.NE.AND UP0, UPT, UR6, 0x3, UPT ;  /* 0x000000030600788c */ /* 0x000fc8000bf05270 */
[----:B------:R-:W-:-:S08]  /*01b0*/  UISETP.EQ.OR UP0, UPT, UR6, URZ, !UP0 ;  /* 0x0000003f0600728c */ /* 0x000fd0000c702670 */
[----:B------:R-:W-:Y:S02]  /*01c0*/  UIADD3 UR14, UR19, -0x1, URZ ;  /* 0xffffffff130e7890 */ /* 0x000fe4000fffe03f */
[----:B------:R-:W-:Y:S02]  /*01d0*/  UISETP.EQ.AND UP0, UPT, UR19, URZ, UP0 ;  /* 0x0000003f1300728c */ /* 0x000fe40008702270 */
[----:B------:R-:W-:Y:S02]  /*01e0*/  UISETP.GE.U32.AND UP1, UPT, UR14, 0x2, UPT ;  /* 0x000000020e00788c */ /* 0x000fe4000bf26070 */
[----:B------:R-:W-:Y:S01]  /*01f0*/  USEL UR40, URZ, 0x1, !UP0 ;  /* 0x000000013f287887 */ /* 0x000fe2000c000000 */
[----:B0-----:R-:W-:-:S03]  /*0200*/  ISETP.NE.AND P0, PT, R6, RZ, PT ;  /* 0x000000ff0600720c */ /* 0x001fc60003f05270 */
[----:B------:R-:W-:-:S10]  /*0210*/  USEL UR40, UR40, 0x2, UP1 ;  /* 0x0000000228287887 */ /* 0x000fd40008800000 */
[----:B------:R-:W-:Y:S05]  /*0220*/  @P0 BRA `(.L_x_2) ;  /* 0x0000000000580947 */ /* 0x000fea0003800000 */
[----:B------:R-:W0:Y:S01]  /*0230*/  S2UR UR7, SR_CgaCtaId ;  /* 0x00000000000779c3 */ /* 0x000e220000008800 */
[----:B------:R-:W-:Y:S01]  /*0240*/  UMOV UR4, 0x400 ;  /* 0x0000040000047882 */ /* 0x000fe20000000000 */
[----:B------:R-:W-:Y:S01]  /*0250*/  UMOV UR5, 0x1 ;  /* 0x0000000100057882 */ /* 0x000fe20000000000 */
[----:B------:R-:W-:Y:S01]  /*0260*/  UMOV UR8, 0x2 ;  /* 0x0000000200087882 */ /* 0x000fe20000000000 */
[----:B------:R-:W-:Y:S01]  /*0270*/  ELECT P0, URZ, PT ;  /* 0x00000000003f782f */ /* 0x000fe20003800000 */
[----:B------:R-:W-:-:S04]  /*0280*/  UIADD3 UR8, -UR8, 0x100000, URZ ;  /* 0x0010000008087890 */ /* 0x000fc8000fffe13f */
[----:B------:R-:W-:Y:S02]  /*0290*/  USHF.L.U32 UR9, UR8, 0xb, URZ ;  /* 0x0000000b08097899 */ /* 0x000fe4000800063f */
[----:B------:R-:W-:Y:S02]  /*02a0*/  USHF.L.U32 UR8, UR8, 0x1, URZ ;  /* 0x0000000108087899 */ /* 0x000fe4000800063f */
[----:B0-----:R-:W-:Y:S02]  /*02b0*/  ULEA UR7, UR7, UR4, 0x18 ;  /* 0x0000000407077291 */ /* 0x001fe4000f8ec03f */
[----:B------:R-:W-:-:S04]  /*02c0*/  UIADD3 UR4, -UR5, 0x100000, URZ ;  /* 0x0010000005047890 */ /* 0x000fc8000fffe13f */
[----:B------:R-:W-:Y:S02]  /*02d0*/  USHF.L.U32 UR5, UR4, 0xb, URZ ;  /* 0x0000000b04057899 */ /* 0x000fe4000800063f */
[----:B------:R-:W-:Y:S01]  /*02e0*/  USHF.L.U32 UR4, UR4, 0x1, URZ ;  /* 0x0000000104047899 */ /* 0x000fe2000800063f */
[----:B------:R-:W0:Y:S11]  /*02f0*/  FENCE.VIEW.ASYNC.S ;  /* 0x00000000000073c6 */ /* 0x000e360000000000 */
[----:B0-----:R0:W1:Y:S01]  /*0300*/  SYNCS.EXCH.64 URZ, [UR7], UR4 ;  /* 0x00000004073f75b2 */ /* 0x0010620008000100 */
[----:B------:R0:W2:Y:S01]  /*0310*/  SYNCS.EXCH.64 URZ, [UR7+0x20], UR8 ;  /* 0x00002008073f75b2 */ /* 0x0000a20008000100 */
[----:B------:R0:W3:Y:S01]  /*0320*/  SYNCS.EXCH.64 URZ, [UR7+0x8], UR4 ;  /* 0x00000804073f75b2 */ /* 0x0000e20008000100 */
[----:B------:R0:W4:Y:S01]  /*0330*/  SYNCS.EXCH.64 URZ, [UR7+0x28], UR8 ;  /* 0x00002808073f75b2 */ /* 0x0001220008000100 */
[----:B------:R0:W0:Y:S01]  /*0340*/  SYNCS.EXCH.64 URZ, [UR7+0x10], UR4 ;  /* 0x00001004073f75b2 */ /* 0x0000220008000100 */
[----:B------:R0:W0:Y:S01]  /*0350*/  SYNCS.EXCH.64 URZ, [UR7+0x30], UR8 ;  /* 0x00003008073f75b2 */ /* 0x0000220008000100 */
[----:B------:R0:W0:Y:S01]  /*0360*/  SYNCS.EXCH.64 URZ, [UR7+0x18], UR4 ;  /* 0x00001804073f75b2 */ /* 0x0000220008000100 */
[----:B------:R0:W0:Y:S01]  /*0370*/  SYNCS.EXCH.64 URZ, [UR7+0x38], UR8 ;  /* 0x00003808073f75b2 */ /* 0x0000220008000100 */
[----:B------:R-:W-:Y:S01]  /*0380*/  NOP ;  /* 0x0000000000007918 */ /* 0x000fe20000000000 */
.L_x_2:
[----:B------:R-:W5:Y:S01]  /*0390*/  S2UR UR15, SR_CTAID.X ;  /* 0x00000000000f79c3 */ /* 0x000f620000002500 */
[----:B------:R-:W-:Y:S01]  /*03a0*/  SHF.R.S32.HI R2, RZ, 0x1f, R3 ;  /* 0x0000001fff027819 */ /* 0x000fe20000011403 */
[----:B------:R-:W1:Y:S01]  /*03b0*/  SHFL.IDX PT, R7, R0, RZ, 0x1f ;  /* 0x00001fff00077589 */ /* 0x000e6200000e0000 */
[----:B------:R-:W-:Y:S02]  /*03c0*/  ELECT P0, URZ, PT ;  /* 0x00000000003f782f */ /* 0x000fe40003800000 */
[----:B------:R-:W-:Y:S01]  /*03d0*/  SHF.R.S32.HI R11, RZ, 0x1f, R6 ;  /* 0x0000001fff0b7819 */ /* 0x000fe20000011406 */
[----:B0-----:R-:W-:Y:S01]  /*03e0*/  ULDC UR4, c[0x0][0x150] ;  /* 0x0000540000047ab9 */ /* 0x001fe20000000800 */
[----:B------:R-:W-:Y:S01]  /*03f0*/  LEA.HI R2, R2, R3, RZ, 0x7 ;  /* 0x0000000302027211 */ /* 0x000fe200078f38ff */
[----:B------:R-:W0:Y:S01]  /*0400*/  SHFL.IDX PT, R8, R0, RZ, 0x1f ;  /* 0x00001fff00087589 */ /* 0x000e2200000e0000 */
[----:B------:R-:W2:Y:S01]  /*0410*/  S2UR UR8, SR_CTAID.Y ;  /* 0x00000000000879c3 */ /* 0x000ea20000002600 */
[----:B------:R-:W-:-:S02]  /*0420*/  ELECT P1, URZ, PT ;  /* 0x00000000003f782f */ /* 0x000fc40003820000 */
[----:B------:R-:W-:Y:S01]  /*0430*/  LOP3.LUT R2, R2, 0xffffff80, RZ, 0xc0, !PT ;  /* 0xffffff8002027812 */ /* 0x000fe200078ec0ff */
[----:B------:R-:W-:Y:S01]  /*0440*/  ULDC UR7, c[0x0][0x144] ;  /* 0x0000510000077ab9 */ /* 0x000fe20000000800 */
[----:B------:R-:W-:Y:S01]  /*0450*/  LEA.HI R11, R11, R6, RZ, 0x2 ;  /* 0x000000060b0b7211 */ /* 0x000fe200078f10ff */
[----:B------:R-:W-:Y:S01]  /*0460*/  UMOV UR18, 0x80 ;  /* 0x0000008000127882 */ /* 0x000fe20000000000 */
[----:B------:R-:W-:Y:S01]  /*0470*/  NOP ;  /* 0x0000000000007918 */ /* 0x000fe20000000000 */
[----:B------:R-:W-:Y:S01]  /*0480*/  IMAD.IADD R4, R3, 0x1, -R2 ;  /* 0x0000000103047824 */ /* 0x000fe200078e0a02 */
[----:B------:R-:W-:Y:S01]  /*0490*/  LOP3.LUT R11, R11, 0x3ffffffc, RZ, 0xc0, !PT ;  /* 0x3ffffffc0b0b7812 */ /* 0x000fe200078ec0ff */
[----:B------:R-:W-:Y:S01]  /*04a0*/  NOP ;  /* 0x0000000000007918 */ /* 0x000fe20000000000 */
[----:B------:R-:W-:Y:S01]  /*04b0*/  ULDC UR17, c[0x0][0x148] ;  /* 0x0000520000117ab9 */ /* 0x000fe20000000800 */
[----:B------:R-:W-:Y:S01]  /*04c0*/  IMAD.MOV.U32 R23, RZ, RZ, 0x1 ;  /* 0x00000001ff177424 */ /* 0x000fe200078e00ff */
[----:B------:R-:W-:Y:S01]  /*04d0*/  SHF.R.S32.HI R9, RZ, 0x1f, R4 ;  /* 0x0000001fff097819 */ /* 0x000fe20000011404 */
[----:B------:R-:W-:Y:S01]  /*04e0*/  IMAD.IADD R11, R6, 0x1, -R11 ;  /* 0x00000001060b7824 */ /* 0x000fe200078e0a0b */
[----:B------:R-:W3:Y:S01]  /*04f0*/  SHFL.IDX PT, R5, R5, RZ, 0x1f ;  /* 0x00001fff05057589 */ /* 0x000ee200000e0000 */
[----:B------:R-:W-:-:S02]  /*0500*/  ISETP.NE.AND P2, PT, RZ, UR19, PT ;  /* 0x00000013ff007c0c */ /* 0x000fc4000bf45270 */
[----:B-----5:R-:W-:Y:S02]  /*0510*/  I2FP.F32.U32 R10, UR15 ;  /* 0x0000000f000a7c45 */ /* 0x020fe40008201000 */
[----:B------:R-:W-:Y:S02]  /*0520*/  LEA.HI R2, R9, R4, RZ, 0x3 ;  /* 0x0000000409027211 */ /* 0x000fe400078f18ff */
[----:B-1----:R-:W-:Y:S01]  /*0530*/  ISETP.NE.OR P0, PT, R7, RZ, !P0 ;  /* 0x000000ff0700720c */ /* 0x002fe20004705670 */
[----:B------:R-:W-:Y:S01]  /*0540*/  FMUL R10, R10, UR4 ;  /* 0x000000040a0a7c20 */ /* 0x000fe20008400000 */
[--C-:B------:R-:W-:Y:S01]  /*0550*/  SHF.R.S32.HI R7, RZ, 0x3, R2.reuse ;  /* 0x00000003ff077819 */ /* 0x100fe20000011402 */
[----:B------:R-:W-:Y:S01]  /*0560*/  ULDC UR4, c[0x0][0x154] ;  /* 0x0000550000047ab9 */ /* 0x000fe20000000800 */
[----:B------:R-:W-:Y:S02]  /*0570*/  SHF.R.S32.HI R2, RZ, 0x1f, R2 ;  /* 0x0000001fff027819 */ /* 0x000fe40000011402 */
[----:B0-----:R-:W-:Y:S01]  /*0580*/  ISETP.NE.OR P1, PT, R8, RZ, !P1 ;  /* 0x000000ff0800720c */ /* 0x001fe20004f25670 */
[----:B------:R-:W0:Y:S01]  /*0590*/  F2I.U32.TRUNC.NTZ R10, R10 ;  /* 0x0000000a000a7305 */ /* 0x000e22000020f000 */
[----:B------:R-:W-:-:S02]  /*05a0*/  LEA.HI R2, R2, R7, RZ, 0x2 ;  /* 0x0000000702027211 */ /* 0x000fc400078f10ff */
[----:B--2---:R-:W-:Y:S02]  /*05b0*/  I2FP.F32.U32 R0, UR8 ;  /* 0x0000000800007c45 */ /* 0x004fe40008201000 */
[----:B------:R-:W-:Y:S01]  /*05c0*/  LOP3.LUT R2, R2, 0xfffffffc, RZ, 0xc0, !PT ;  /* 0xfffffffc02027812 */ /* 0x000fe200078ec0ff */
[----:B------:R-:W-:Y:S02]  /*05d0*/  VOTEU.ALL UP0, P0 ;  /* 0x00000000003f7886 */ /* 0x000fe40000000000 */
[----:B------:R-:W-:Y:S02]  /*05e0*/  FMUL R6, R0, UR4 ;  /* 0x0000000400067c20 */ /* 0x000fe40008400000 */
[----:B------:R-:W-:Y:S01]  /*05f0*/  IMAD.IADD R2, R7, 0x1, -R2 ;  /* 0x0000000107027824 */ /* 0x000fe200078e0a02 */
[----:B------:R-:W1:Y:S01]  /*0600*/  @!UP0 S2UR UR11, SR_CgaCtaId ;  /* 0x00000000000b89c3 */ /* 0x000e620000008800 */
[----:B------:R-:W-:Y:S01]  /*0610*/  VOTEU.ALL UP1, P1 ;  /* 0x00000000003f7886 */ /* 0x000fe20000820000 */
[----:B------:R-:W-:Y:S01]  /*0620*/  @!UP0 UMOV UR10, 0x400 ;  /* 0x00000400000a8882 */ /* 0x000fe20000000000 */
[----:B------:R-:W-:Y:S01]  /*0630*/  IMAD R2, R11, 0x4, R2 ;  /* 0x000000040b027824 */ /* 0x000fe200078e0202 */
[----:B0-----:R-:W-:Y:S01]  /*0640*/  R2UR UR4, R10 ;  /* 0x000000000a0472ca */ /* 0x001fe200000e0000 */
[----:B------:R-:W0:Y:S01]  /*0650*/  F2I.U32.TRUNC.NTZ R6, R6 ;  /* 0x0000000600067305 */ /* 0x000e22000020f000 */
[----:B------:R-:W-:Y:S01]  /*0660*/  @!UP1 UMOV UR13, 0x400 ;  /* 0x00000400000d9882 */ /* 0x000fe20000000000 */
[C---:B------:R-:W-:Y:S01]  /*0670*/  IMAD.SHL.U32 R7, R2.reuse, 0x4, RZ ;  /* 0x0000000402077824 */ /* 0x040fe200078e00ff */
[----:B------:R-:W-:Y:S01]  /*0680*/  LEA.HI R0, R2, R2, RZ, 0x1 ;  /* 0x0000000202007211 */ /* 0x000fe200078f08ff */
[----:B------:R-:W2:Y:S01]  /*0690*/  @!UP1 S2UR UR16, SR_CgaCtaId ;  /* 0x00000000001099c3 */ /* 0x000ea20000008800 */
[----:B------:R-:W-:Y:S01]  /*06a0*/  VOTEU.ALL UP2, P1 ;  /* 0x00000000003f7886 */ /* 0x000fe20000840000 */
[----:B------:R-:W-:Y:S01]  /*06b0*/  VOTEU.ALL UP3, P1 ;  /* 0x00000000003f7886 */ /* 0x000fe20000860000 */
[----:B------:R-:W-:Y:S01]  /*06c0*/  LOP3.LUT R11, R0, 0xfffffffe, RZ, 0xc0, !PT ;  /* 0xfffffffe000b7812 */ /* 0x000fe200078ec0ff */
[----:B------:R-:W-:Y:S01]  /*06d0*/  VOTEU.ALL UP4, P1 ;  /* 0x00000000003f7886 */ /* 0x000fe20000880000 */
[----:B------:R-:W-:Y:S01]  /*06e0*/  LOP3.LUT R22, R2, 0xc, R7, 0x78, !PT ;  /* 0x0000000c02167812 */ /* 0x000fe200078e7807 */
[----:B------:R-:W-:-:S02]  /*06f0*/  VOTEU.ALL UP5, P1 ;  /* 0x00000000003f7886 */ /* 0x000fc400008a0000 */
[----:B------:R-:W-:Y:S01]  /*0700*/  IMAD.IADD R11, R2, 0x1, -R11 ;  /* 0x00000001020b7824 */ /* 0x000fe200078e0a0b */
[----:B------:R-:W-:Y:S01]  /*0710*/  UIADD3 UR4, -UR4, URZ, URZ ;  /* 0x0000003f04047290 */ /* 0x000fe2000fffe13f */
[----:B------:R-:W5:Y:S01]  /*0720*/  LDC R2, c[0x0][0x140] ;  /* 0x00005000ff027b82 */ /* 0x000f620000000800 */
[----:B0-----:R-:W-:Y:S02]  /*0730*/  R2UR UR9, R6 ;  /* 0x00000000060972ca */ /* 0x001fe400000e0000 */
[----:B------:R-:W-:Y:S02]  /*0740*/  UIMAD UR7, UR7, UR4, UR15 ;  /* 0x00000004070772a4 */ /* 0x000fe4000f8e020f */
[----:B-1----:R-:W-:Y:S01]  /*0750*/  @!UP0 ULEA UR12, UR11, UR10, 0x18 ;  /* 0x0000000a0b0c8291 */ /* 0x002fe2000f8ec03f */
[----:B------:R-:W-:Y:S01]  /*0760*/  UMOV UR4, 0x20 ;  /* 0x0000002000047882 */ /* 0x000fe20000000000 */
[----:B------:R-:W-:-:S04]  /*0770*/  @!UP1 UIADD3 UR10, -UR18, 0x100000, URZ ;  /* 0x00100000120a9890 */ /* 0x000fc8000fffe13f */
[----:B------:R-:W-:Y:S02]  /*0780*/  @!UP1 USHF.L.U32 UR11, UR10, 0xb, URZ ;  /* 0x0000000b0a0b9899 */ /* 0x000fe4000800063f */
[----:B------:R-:W-:Y:S01]  /*0790*/  @!UP1 USHF.L.U32 UR10, UR10, 0x1, URZ ;  /* 0x000000010a0a9899 */ /* 0x000fe2000800063f */
[----:B------:R-:W-:Y:S01]  /*07a0*/  ISETP.NE.AND P3, PT, R11, UR7, PT ;  /* 0x000000070b007c0c */ /* 0x000fe2000bf65270 */
[----:B------:R-:W-:-:S04]  /*07b0*/  @!UP0 UIADD3 UR4, -UR4, 0x100000, URZ ;  /* 0x0010000004048890 */ /* 0x000fc8000fffe13f */
[----:B------:R-:W-:Y:S02]  /*07c0*/  @!UP0 USHF.L.U32 UR5, UR4, 0xb, URZ ;  /* 0x0000000b04058899 */ /* 0x000fe4000800063f */
[----:B------:R-:W-:Y:S01]  /*07d0*/  @!UP0 USHF.L.U32 UR4, UR4, 0x1, URZ ;  /* 0x0000000104048899 */ /* 0x000fe2000800063f */
[----:B------:R-:W-:Y:S01]  /*07e0*/  VOTEU.ALL UP0, P0 ;  /* 0x00000000003f7886 */ /* 0x000fe20000000000 */
[----:B--2---:R-:W-:Y:S01]  /*07f0*/  @!UP1 ULEA UR13, UR16, UR13, 0x18 ;  /* 0x0000000d100d9291 */ /* 0x004fe2000f8ec03f */
[----:B------:R-:W-:Y:S01]  /*0800*/  VOTEU.ALL UP1, P0 ;  /* 0x00000000003f7886 */ /* 0x000fe20000020000 */
[----:B------:R-:W-:Y:S01]  /*0810*/  UIADD3 UR9, -UR9, URZ, URZ ;  /* 0x0000003f09097290 */ /* 0x000fe2000fffe13f */
[----:B------:R-:W-:Y:S01]  /*0820*/  LOP3.LUT P0, RZ, R4, 0x7, RZ, 0xc0, !PT ;  /* 0x0000000704ff7812 */ /* 0x000fe2000780c0ff */
[----:B------:R-:W0:Y:S06]  /*0830*/  FENCE.VIEW.ASYNC.S ;  /* 0x00000000000073c6 */ /* 0x000e2c0000000000 */
[----:B0-----:R-:W0:Y:S01]  /*0840*/  @!UP0 SYNCS.EXCH.64 URZ, [UR12+0x70], UR4 ;  /* 0x000070040c3f85b2 */ /* 0x001e220008000100 */
[----:B------:R-:W-:-:S02]  /*0850*/  @P3 LEA.HI R0, R22, R22, RZ, 0x1 ;  /* 0x0000001616003211 */ /* 0x000fc400078f08ff */
[----:B-----5:R-:W-:Y:S02]  /*0860*/  ISETP.EQ.U32.AND P1, PT, R2, 0x1, PT ;  /* 0x000000010200780c */ /* 0x020fe40003f22070 */
[----:B------:R-:W-:Y:S02]  /*0870*/  @P3 SHF.R.S32.HI R0, RZ, 0x1, R0 ;  /* 0x00000001ff003819 */ /* 0x000fe40000011400 */
[----:B------:R-:W-:Y:S01]  /*0880*/  ISETP.LT.U32.AND P0, PT, R22, 0x2, !P0 ;  /* 0x000000021600780c */ /* 0x000fe20004701070 */
[----:B------:R1:W2:Y:S01]  /*0890*/  @!UP1 SYNCS.EXCH.64 URZ, [UR12+0x78], UR4 ;  /* 0x000078040c3f95b2 */ /* 0x0002a20008000100 */
[----:B------:R-:W-:Y:S01]  /*08a0*/  NOP ;  /* 0x0000000000007918 */ /* 0x000fe20000000000 */
[----:B-1----:R-:W-:Y:S01]  /*08b0*/  UIMAD UR4, UR17, UR9, UR8 ;  /* 0x00000009110472a4 */ /* 0x002fe2000f8e0208 */
[----:B------:R1:W0:Y:S05]  /*08c0*/  @!UP2 SYNCS.EXCH.64 URZ, [UR13+0x50], UR10 ;  /* 0x0000500a0d3fa5b2 */ /* 0x00022a0008000100 */
[----:B------:R-:W-:-:S02]  /*08d0*/  @P3 ISETP.NE.AND P4, PT, R0, UR4, PT ;  /* 0x0000000400003c0c */ /* 0x000fc4000bf85270 */
[----:B------:R-:W-:Y:S02]  /*08e0*/  SEL R0, RZ, 0x1, !P0 ;  /* 0x00000001ff007807 */ /* 0x000fe40004000000 */
[----:B------:R-:W-:-:S04]  /*08f0*/  @P3 SEL R23, RZ, 0x1, P4 ;  /* 0x00000001ff173807 */ /* 0x000fc80002000000 */
[----:B------:R-:W-:Y:S01]  /*0900*/  LOP3.LUT R23, R23, R0, RZ, 0xc0, !PT ;  /* 0x0000000017177212 */ /* 0x000fe200078ec0ff */
[----:B------:R1:W0:Y:S01]  /*0910*/  @!UP3 SYNCS.EXCH.64 URZ, [UR13+0x58], UR10 ;  /* 0x0000580a0d3fb5b2 */ /* 0x0002220008000100 */
[----:B------:R1:W0:Y:S01]  /*0920*/  @!UP4 SYNCS.EXCH.64 URZ, [UR13+0x60], UR10 ;  /* 0x0000600a0d3fc5b2 */ /* 0x0002220008000100 */
[----:B------:R1:W0:Y:S01]  /*0930*/  @!UP5 SYNCS.EXCH.64 URZ, [UR13+0x68], UR10 ;  /* 0x0000680a0d3fd5b2 */ /* 0x0002220008000100 */
[----:B------:R-:W-:Y:S01]  /*0940*/  NOP ;  /* 0x0000000000007918 */ /* 0x000fe20000000000 */
[----:B-1-3--:R-:W-:Y:S05]  /*0950*/  @!P1 BRA `(.L_x_3) ;  /* 0x0000000000089947 */ /* 0x00afea0003800000 */
[----:B0-2-4-:R-:W-:Y:S01]  /*0960*/  UCGABAR_ARV ;  /* 0x00000000000079c7 */ /* 0x015fe20008000000 */
[----:B------:R-:W-:Y:S05]  /*0970*/  BRA `(.L_x_4) ;  /* 0x0000000000047947 */ /* 0x000fea0003800000 */
.L_x_3:
[----:B0-2-4-:R-:W-:Y:S01]  /*0980*/  NOP ;  /* 0x0000000000007918 */ /* 0x015fe20000000000 */
.L_x_4:
[----:B------:R-:W-:Y:S01]  /*0990*/  ULDC.64 UR4, c[0x0][0x598] ;  /* 0x0001660000047ab9 */ /* 0x000fe20000000a00 */
[----:B------:R-:W-:Y:S01]  /*09a0*/  ULDC.64 UR54, c[0x0][0x208] ;  /* 0x0000820000367ab9 */ /* 0x000fe20000000a00 */
[----:B------:R-:W-:-:S04]  /*09b0*/  ISETP.NE.U32.AND P0, PT, RZ, UR4, PT ;  /* 0x00000004ff007c0c */ /* 0x000fc8000bf05070 */
[----:B------:R-:W-:-:S13]  /*09c0*/  ISETP.NE.AND.EX P0, PT, RZ, UR5, PT, P0 ;  /* 0x00000005ff007c0c */ /* 0x000fda000bf05300 */
[----:B------:R-:W-:Y:S05]  /*09d0*/  @!P0 BRA `(.L_x_5) ;  /* 0x00000000001c8947 */ /* 0x000fea0003800000 */
[----:B------:R-:W0:Y:S02]  /*09e0*/  LDC.64 R6, c[0x0][0x598] ;  /* 0x00016600ff067b82 */ /* 0x000e240000000a00 */
[----:B0-----:R-:W2:Y:S02]  /*09f0*/  LDG.E.64 R6, desc[UR54][R6.64] ;  /* 0x0000003606067981 */ /* 0x001ea4000c1e1b00 */
[----:B--2---:R-:W-:-:S04]  /*0a00*/  ISETP.NE.U32.AND P0, PT, R6, RZ, PT ;  /* 0x000000ff0600720c */ /* 0x004fc80003f05070 */
[----:B------:R-:W-:-:S13]  /*0a10*/  ISETP.NE.AND.EX P0, PT, R7, RZ, PT, P0 ;  /* 0x000000ff0700720c */ /* 0x000fda0003f05300 */
[----:B------:R-:W-:Y:S05]  /*0a20*/  @!P0 BRA `(.L_x_5) ;  /* 0x0000000000088947 */ /* 0x000fea0003800000 */
[----:B------:R0:W5:Y:S01]  /*0a30*/  LD.E R88, desc[UR54][R6.64] ;  /* 0x0000003606587980 */ /* 0x000162000c101900 */
[----:B------:R-:W-:Y:S05]  /*0a40*/  BRA `(.L_x_6) ;  /* 0x0000000000247947 */ /* 0x000fea0003800000 */
.L_x_5:
[----:B------:R-:W-:Y:S02]  /*0a50*/  ULDC.64 UR4, c[0x0][0x588] ;  /* 0x0001620000047ab9 */ /* 0x000fe40000000a00 */
[----:B------:R-:W-:-:S04]  /*0a60*/  ISETP.NE.U32.AND P0, PT, RZ, UR4, PT ;  /* 0x00000004ff007c0c */ /* 0x000fc8000bf05070 */
[----:B------:R-:W-:-:S13]  /*0a70*/  ISETP.NE.AND.EX P0, PT, RZ, UR5, PT, P0 ;  /* 0x00000005ff007c0c */ /* 0x000fda000bf05300 */
[----:B------:R-:W-:Y:S05]  /*0a80*/  @!P0 BRA `(.L_x_7) ;  /* 0x00000000000c8947 */ /* 0x000fea0003800000 */
[----:B------:R-:W0:Y:S02]  /*0a90*/  LDC.64 R88, c[0x0][0x588] ;  /* 0x00016200ff587b82 */ /* 0x000e240000000a00 */
[----:B0-----:R1:W5:Y:S01]  /*0aa0*/  LDG.E R88, desc[UR54][R88.64] ;  /* 0x0000003658587981 */ /* 0x001362000c1e1900 */
[----:B------:R-:W-:Y:S05]  /*0ab0*/  BRA `(.L_x_6) ;  /* 0x0000000000087947 */ /* 0x000fea0003800000 */
.L_x_7:
[----:B------:R-:W-:Y:S02]  /*0ac0*/  ULDC UR4, c[0x0][0x580] ;  /* 0x0001600000047ab9 */ /* 0x000fe40000000800 */
[----:B------:R-:W-:-:S07]  /*0ad0*/  IMAD.U32 R88, RZ, RZ, UR4 ;  /* 0x00000004ff587e24 */ /* 0x000fce000f8e00ff */
.L_x_6:
[----:B------:R-:W-:Y:S02]  /*0ae0*/  ULDC.64 UR4, c[0x0][0x5a0] ;  /* 0x0001680000047ab9 */ /* 0x000fe40000000a00 */
[----:B------:R-:W-:-:S04]  /*0af0*/  ISETP.NE.U32.AND P0, PT, RZ, UR4, PT ;  /* 0x00000004ff007c0c */ /* 0x000fc8000bf05070 */
[----:B------:R-:W-:-:S13]  /*0b00*/  ISETP.NE.AND.EX P0, PT, RZ, UR5, PT, P0 ;  /* 0x00000005ff007c0c */ /* 0x000fda000bf05300 */
[----:B------:R-:W-:Y:S05]  /*0b10*/  @!P0 BRA `(.L_x_8) ;  /* 0x00000000001c8947 */ /* 0x000fea0003800000 */
[----:B0-----:R-:W0:Y:S02]  /*0b20*/  LDC.64 R6, c[0x0][0x5a0] ;  /* 0x00016800ff067b82 */ /* 0x001e240000000a00 */
[----:B0-----:R-:W2:Y:S02]  /*0b30*/  LDG.E.64 R6, desc[UR54][R6.64] ;  /* 0x0000003606067981 */ /* 0x001ea4000c1e1b00 */
[----:B--2---:R-:W-:-:S04]  /*0b40*/  ISETP.NE.U32.AND P0, PT, R6, RZ, PT ;  /* 0x000000ff0600720c */ /* 0x004fc80003f05070 */
[----:B------:R-:W-:-:S13]  /*0b50*/  ISETP.NE.AND.EX P0, PT, R7, RZ, PT, P0 ;  /* 0x000000ff0700720c */ /* 0x000fda0003f05300 */
[----:B------:R-:W-:Y:S05]  /*0b60*/  @!P0 BRA `(.L_x_8) ;  /* 0x0000000000088947 */ /* 0x000fea0003800000 */
[----:B-1----:R0:W5:Y:S01]  /*0b70*/  LD.E R89, desc[UR54][R6.64] ;  /* 0x0000003606597980 */ /* 0x002162000c101900 */
[----:B------:R-:W-:Y:S05]  /*0b80*/  BRA `(.L_x_9) ;  /* 0x0000000000247947 */ /* 0x000fea0003800000 */
.L_x_8:
[----:B------:R-:W-:Y:S02]  /*0b90*/  ULDC.64 UR4, c[0x0][0x590] ;  /* 0x0001640000047ab9 */ /* 0x000fe40000000a00 */
[----:B------:R-:W-:-:S04]  /*0ba0*/  ISETP.NE.U32.AND P0, PT, RZ, UR4, PT ;  /* 0x00000004ff007c0c */ /* 0x000fc8000bf05070 */
[----:B------:R-:W-:-:S13]  /*0bb0*/  ISETP.NE.AND.EX P0, PT, RZ, UR5, PT, P0 ;  /* 0x00000005ff007c0c */ /* 0x000fda000bf05300 */
[----:B------:R-:W-:Y:S05]  /*0bc0*/  @!P0 BRA `(.L_x_10) ;  /* 0x00000000000c8947 */ /* 0x000fea0003800000 */
[----:B0-----:R-:W1:Y:S02]  /*0bd0*/  LDC.64 R6, c[0x0][0x590] ;  /* 0x00016400ff067b82 */ /* 0x001e640000000a00 */
[----:B-1----:R1:W5:Y:S01]  /*0be0*/  LDG.E R89, desc[UR54][R6.64] ;  /* 0x0000003606597981 */ /* 0x002362000c1e1900 */
[----:B------:R-:W-:Y:S05]  /*0bf0*/  BRA `(.L_x_9) ;  /* 0x0000000000087947 */ /* 0x000fea0003800000 */
.L_x_10:
[----:B------:R-:W-:Y:S02]  /*0c00*/  ULDC UR4, c[0x0][0x584] ;  /* 0x0001610000047ab9 */ /* 0x000fe40000000800 */
[----:B-1----:R-:W-:-:S07]  /*0c10*/  IMAD.U32 R89, RZ, RZ, UR4 ;  /* 0x00000004ff597e24 */ /* 0x002fce000f8e00ff */
.L_x_9:
[----:B------:R-:W-:Y:S01]  /*0c20*/  ULDC UR4, c[0x0][0x65c] ;  /* 0x0001970000047ab9 */ /* 0x000fe20000000800 */
[----:B01----:R-:W0:Y:S01]  /*0c30*/  LDC.64 R6, c[0x0][0x650] ;  /* 0x00019400ff067b82 */ /* 0x003e220000000a00 */
[----:B------:R-:W-:Y:S01]  /*0c40*/  UISETP.NE.AND UP2, UPT, UR4, 0x1, UPT ;  /* 0x000000010400788c */ /* 0x000fe2000bf45270 */
[----:B------:R-:W-:Y:S01]  /*0c50*/  IMAD.MOV.U32 R18, RZ, RZ, -0x1 ;  /* 0xffffffffff127424 */ /* 0x000fe200078e00ff */
[----:B------:R-:W-:Y:S01]  /*0c60*/  UISETP.NE.AND UP0, UPT, UR19, 0x2, UPT ;  /* 0x000000021300788c */ /* 0x000fe2000bf05270 */
[----:B------:R-:W-:Y:S01]  /*0c70*/  IMAD.MOV.U32 R2, RZ, RZ, -0x1 ;  /* 0xffffffffff027424 */ /* 0x000fe200078e00ff */
[----:B------:R-:W-:Y:S01]  /*0c80*/  UP2UR UR38, UPR, URZ, 0x4 ;  /* 0x000000043f267883 */ /* 0x000fe20008000000 */
[----:B------:R-:W-:-:S06]  /*0c90*/  IMAD.MOV.U32 R19, RZ, RZ, -0x1 ;  /* 0xffffffffff137424 */ /* 0x000fcc00078e00ff */
[----:B------:R-:W-:Y:S01]  /*0ca0*/  @UP2 ULDC UR12, c[0x0][0x10] ;  /* 0x00000400000c2ab9 */ /* 0x000fe20000000800 */
[----:B------:R-:W-:Y:S01]  /*0cb0*/  @UP2 UMOV UR4, UR8 ;  /* 0x0000000800042c82 */ /* 0x000fe20008000000 */
[----:B------:R-:W-:Y:S01]  /*0cc0*/  @UP2 UMOV UR5, URZ ;  /* 0x0000003f00052c82 */ /* 0x000fe20008000000 */
[----:B------:R-:W-:Y:S01]  /*0cd0*/  @!UP2 ULDC UR16, c[0x0][0xc] ;  /* 0x000003000010aab9 */ /* 0x000fe20000000800 */
[----:B------:R-:W-:Y:S01]  /*0ce0*/  @UP2 UIMAD.WIDE.U32 UR12, UR15, UR12, UR4 ;  /* 0x0000000c0f0c22a5 */ /* 0x000fe2000f8e0004 */
[----:B------:R-:W-:Y:S02]  /*0cf0*/  ULDC UR10, c[0x0][0xc] ;  /* 0x00000300000a7ab9 */ /* 0x000fe40000000800 */
[----:B------:R-:W-:Y:S01]  /*0d00*/  @UP2 UMOV UR4, URZ ;  /* 0x0000003f00042c82 */ /* 0x000fe20008000000 */
[----:B------:R-:W-:Y:S01]  /*0d10*/  UMOV UR5, URZ ;  /* 0x0000003f00057c82 */ /* 0x000fe20008000000 */
[----:B------:R-:W-:Y:S01]  /*0d20*/  @UP2 UIADD3 UR18, UR13, UR4, URZ ;  /* 0x000000040d122290 */ /* 0x000fe2000fffe03f */
[----:B------:R-:W-:-:S02]  /*0d30*/  ULDC UR11, c[0x0][0x10] ;  /* 0x00000400000b7ab9 */ /* 0x000fc40000000800 */
[----:B------:R-:W-:Y:S01]  /*0d40*/  UMOV UR4, UR15 ;  /* 0x0000000f00047c82 */ /* 0x000fe20008000000 */
[----:B------:R-:W-:Y:S02]  /*0d50*/  UIMAD.WIDE.U32 UR10, UR10, UR11, URZ ;  /* 0x0000000b0a0a72a5 */ /* 0x000fe4000f8e003f */
[----:B------:R-:W-:Y:S01]  /*0d60*/  @!UP2 UIMAD.WIDE.U32 UR4, UR8, UR16, UR4 ;  /* 0x000000100804a2a5 */ /* 0x000fe2000f8e0004 */
[----:B------:R-:W-:Y:S02]  /*0d70*/  ULDC UR13, c[0x0][0x14] ;  /* 0x00000500000d7ab9 */ /* 0x000fe40000000800 */
[----:B------:R-:W-:Y:S02]  /*0d80*/  UIMAD.WIDE.U32 UR52, UR10, UR13, URZ ;  /* 0x0000000d0a3472a5 */ /* 0x000fe4000f8e003f */
[----:B------:R-:W-:Y:S02]  /*0d90*/  UIMAD UR39, UR11, UR13, URZ ;  /* 0x0000000d0b2772a4 */ /* 0x000fe4000f8e023f */
[----:B------:R-:W-:Y:S01]  /*0da0*/  @!UP2 UMOV UR12, UR4 ;  /* 0x00000004000cac82 */ /* 0x000fe20008000000 */
[----:B------:R-:W-:Y:S01]  /*0db0*/  @!UP2 UMOV UR18, UR5 ;  /* 0x000000050012ac82 */ /* 0x000fe20008000000 */
[----:B------:R-:W-:-:S02]  /*0dc0*/  UIADD3 UR39, UR53, UR39, URZ ;  /* 0x0000002735277290 */ /* 0x000fc4000fffe03f */
[----:B------:R-:W-:-:S04]  /*0dd0*/  UIADD3 UR4, UP1, UR12, UR52, URZ ;  /* 0x000000340c047290 */ /* 0x000fc8000ff3e03f */
[----:B------:R-:W-:Y:S02]  /*0de0*/  UIADD3.X UR5, UR18, UR39, URZ, UP1, !UPT ;  /* 0x0000002712057290 */ /* 0x000fe40008ffe43f */
[----:B------:R-:W-:Y:S02]  /*0df0*/  USEL UR4, UR4, UR12, !UP0 ;  /* 0x0000000c04047287 */ /* 0x000fe4000c000000 */
[----:B------:R-:W-:-:S04]  /*0e00*/  USEL UR5, UR5, UR18, !UP0 ;  /* 0x0000001205057287 */ /* 0x000fc8000c000000 */
[----:B0-----:R-:W-:Y:S01]  /*0e10*/  ISETP.LE.U32.AND P0, PT, R6, UR4, PT ;  /* 0x0000000406007c0c */ /* 0x001fe2000bf03070 */
[----:B------:R-:W-:Y:S02]  /*0e20*/  IMAD.U32 R16, RZ, RZ, UR4 ;  /* 0x00000004ff107e24 */ /* 0x000fe4000f8e00ff */
[----:B------:R-:W-:Y:S02]  /*0e30*/  IMAD.U32 R0, RZ, RZ, UR5 ;  /* 0x00000005ff007e24 */ /* 0x000fe4000f8e00ff */
[----:B------:R-:W-:-:S03]  /*0e40*/  IMAD.U32 R17, RZ, RZ, UR5 ;  /* 0x00000005ff117e24 */ /* 0x000fc6000f8e00ff */
[----:B------:R-:W-:Y:S02]  /*0e50*/  ISETP.GE.U32.AND.EX P0, PT, R0, R7, PT, P0 ;  /* 0x000000070000720c */ /* 0x000fe40003f06100 */
[----:B------:R-:W-:-:S11]  /*0e60*/  PRMT R0, RZ, 0x7610, R0 ;  /* 0x00007610ff007816 */ /* 0x000fd60000000000 */
[----:B------:R-:W-:Y:S05]  /*0e70*/  @P0 BRA `(.L_x_11) ;  /* 0x0000000400500947 */ /* 0x000fea0003800000 */
[----:B------:R-:W-:Y:S01]  /*0e80*/  ULDC.64 UR18, c[0x0][0x628] ;  /* 0x00018a0000127ab9 */ /* 0x000fe20000000a00 */
[C---:B------:R-:W-:Y:S01]  /*0e90*/  R2UR UR20, R16.reuse ;  /* 0x00000000101472ca */ /* 0x040fe200000e0000 */
[----:B------:R-:W-:Y:S01]  /*0ea0*/  ULDC UR16, c[0x0][0x630] ;  /* 0x00018c0000107ab9 */ /* 0x000fe20000000800 */
[----:B------:R-:W-:Y:S02]  /*0eb0*/  ISETP.NE.U32.AND P0, PT, RZ, UR18, PT ;  /* 0x00000012ff007c0c */ /* 0x000fe4000bf05070 */
[----:B------:R-:W-:Y:S02]  /*0ec0*/  R2UR UR4, R16 ;  /* 0x00000000100472ca */ /* 0x000fe400000e0000 */
[----:B------:R-:W-:Y:S02]  /*0ed0*/  ISETP.NE.AND.EX P0, PT, RZ, UR19, PT, P0 ;  /* 0x00000013ff007c0c */ /* 0x000fe4000bf05300 */
[----:B------:R-:W-:-:S11]  /*0ee0*/  R2UR UR5, R17 ;  /* 0x00000000110572ca */ /* 0x000fd600000e0000 */
[----:B------:R-:W-:Y:S05]  /*0ef0*/  @!P0 BRA `(.L_x_12) ;  /* 0x0000000000308947 */ /* 0x000fea0003800000 */
[----:B------:R-:W-:Y:S01]  /*0f00*/  R2UR UR4, R16 ;  /* 0x00000000100472ca */ /* 0x000fe200000e0000 */
[----:B------:R-:W-:Y:S01]  /*0f10*/  ULDC UR12, c[0x0][0x634] ;  /* 0x00018d00000c7ab9 */ /* 0x000fe20000000800 */
[----:B------:R-:W-:-:S11]  /*0f20*/  R2UR UR15, R17 ;  /* 0x00000000110f72ca */ /* 0x000fd600000e0000 */
[----:B------:R-:W-:-:S04]  /*0f30*/  UIADD3 UR12, UP1, UR4, UR12, URZ ;  /* 0x0000000c040c7290 */ /* 0x000fc8000ff3e03f */
[----:B------:R-:W-:-:S04]  /*0f40*/  UIADD3.X UR15, URZ, UR15, URZ, UP1, !UPT ;  /* 0x0000000f3f0f7290 */ /* 0x000fc80008ffe43f */
[----:B------:R-:W-:-:S04]  /*0f50*/  UIMAD.WIDE.U32 UR4, UR15, UR18, URZ ;  /* 0x000000120f0472a5 */ /* 0x000fc8000f8e003f */
[----:B------:R-:W-:Y:S02]  /*0f60*/  UIMAD.WIDE.U32 UR10, UP1, UR12, UR19, UR4 ;  /* 0x000000130c0a72a5 */ /* 0x000fe4000f820004 */
[----:B------:R-:W-:Y:S02]  /*0f70*/  UIMAD.WIDE.U32 UR4, UR12, UR18, URZ ;  /* 0x000000120c0472a5 */ /* 0x000fe4000f8e003f */
[----:B------:R-:W-:Y:S02]  /*0f80*/  UIADD3.X UR13, URZ, URZ, URZ, UP1, !UPT ;  /* 0x0000003f3f0d7290 */ /* 0x000fe40008ffe43f */
[----:B------:R-:W-:Y:S01]  /*0f90*/  UIADD3 URZ, UP1, UR5, UR10, URZ ;  /* 0x0000000a053f7290 */ /* 0x000fe2000ff3e03f */
[----:B------:R-:W-:-:S03]  /*0fa0*/  UMOV UR12, UR11 ;  /* 0x0000000b000c7c82 */ /* 0x000fc60008000000 */
[----:B------:R-:W-:-:S12]  /*0fb0*/  UIMAD.WIDE.U32.X UR4, UR15, UR19, UR12, UP1 ;  /* 0x000000130f0472a5 */ /* 0x000fd800088e040c */
.L_x_12:
[----:B------:R-:W-:Y:S01]  /*0fc0*/  USHF.R.U64 UR4, UR4, UR16, UR5 ;  /* 0x0000001004047299 */ /* 0x000fe20008001205 */
[----:B------:R-:W-:Y:S01]  /*0fd0*/  R2UR UR11, R17 ;  /* 0x00000000110b72ca */ /* 0x000fe200000e0000 */
[----:B------:R-:W-:Y:S02]  /*0fe0*/  USHF.R.U32.HI UR5, URZ, UR16, UR5 ;  /* 0x000000103f057299 */ /* 0x000fe40008011605 */
[----:B------:R-:W-:Y:S01]  /*0ff0*/  UIADD3 UR12, UP1, URZ, -UR4, URZ ;  /* 0x800000043f0c7290 */ /* 0x000fe2000ff3e03f */
[----:B------:R-:W-:Y:S01]  /*1000*/  ULDC.64 UR18, c[0x0][0x620] ;  /* 0x0001880000127ab9 */ /* 0x000fe20000000a00 */
[----:B------:R-:W-:Y:S02]  /*1010*/  UISETP.NE.AND UP2, UPT, UR38, URZ, UPT ;  /* 0x0000003f2600728c */ /* 0x000fe4000bf45270 */
[----:B------:R-:W-:Y:S01]  /*1020*/  UIADD3.X UR5, URZ, ~UR5, URZ, UP1, !UPT ;  /* 0x800000053f057290 */ /* 0x000fe20008ffe43f */
[----:B------:R-:W-:Y:S01]  /*1030*/  UMOV UR10, UR20 ;  /* 0x00000014000a7c82 */ /* 0x000fe20008000000 */
[----:B------:R-:W-:-:S02]  /*1040*/  ULDC UR13, c[0x0][0x618] ;  /* 0x00018600000d7ab9 */ /* 0x000fc40000000800 */
[----:B------:R-:W-:Y:S02]  /*1050*/  UIMAD UR5, UR5, UR18, URZ ;  /* 0x00000012050572a4 */ /* 0x000fe4000f8e023f */
[----:B------:R-:W-:Y:S02]  /*1060*/  UIMAD.WIDE.U32 UR10, UR12, UR18, UR10 ;  /* 0x000000120c0a72a5 */ /* 0x000fe4000f8e000a */
[----:B------:R-:W-:Y:S02]  /*1070*/  UIMAD UR12, UR12, UR19, UR5 ;  /* 0x000000130c0c72a4 */ /* 0x000fe4000f8e0205 */
[----:B------:R-:W-:Y:S02]  /*1080*/  @UP2 UIMAD UR7, UR17, UR9, UR8 ;  /* 0x00000009110722a4 */ /* 0x000fe4000f8e0208 */
[----:B------:R-:W-:Y:S01]  /*1090*/  UIADD3 UR11, UR11, UR12, URZ ;  /* 0x0000000c0b0b7290 */ /* 0x000fe2000fffe03f */
[----:B------:R-:W-:Y:S01]  /*10a0*/  ULDC.64 UR8, c[0x0][0x640] ;  /* 0x0001900000087ab9 */ /* 0x000fe20000000a00 */
[----:B------:R-:W-:-:S02]  /*10b0*/  ULDC UR15, c[0x0][0x608] ;  /* 0x00018200000f7ab9 */ /* 0x000fc40000000800 */
[----:B------:R-:W-:Y:S01]  /*10c0*/  USHF.R.U64 UR20, UR10, UR13, UR11 ;  /* 0x0000000d0a147299 */ /* 0x000fe2000800120b */
[----:B------:R-:W-:Y:S01]  /*10d0*/  ISETP.NE.U32.AND P0, PT, RZ, UR8, PT ;  /* 0x00000008ff007c0c */ /* 0x000fe2000bf05070 */
[----:B------:R-:W-:Y:S01]  /*10e0*/  USHF.R.U32.HI UR11, URZ, UR13, UR11 ;  /* 0x0000000d3f0b7299 */ /* 0x000fe2000801160b */
[----:B------:R-:W-:Y:S02]  /*10f0*/  ULDC UR21, c[0x0][0x658] ;  /* 0x0001960000157ab9 */ /* 0x000fe40000000800 */
[----:B------:R-:W-:Y:S01]  /*1100*/  ISETP.NE.AND.EX P0, PT, RZ, UR9, PT, P0 ;  /* 0x00000009ff007c0c */ /* 0x000fe2000bf05300 */
[----:B------:R-:W-:Y:S02]  /*1110*/  USHF.R.U64 UR25, UR20, UR15, UR11 ;  /* 0x0000000f14197299 */ /* 0x000fe4000800120b */
[----:B------:R-:W-:Y:S01]  /*1120*/  USHF.R.U32.HI UR11, URZ, UR15, UR11 ;  /* 0x0000000f3f0b7299 */ /* 0x000fe2000801160b */
[----:B------:R-:W-:Y:S01]  /*1130*/  UMOV UR10, 0xffffffff ;  /* 0xffffffff000a7882 */ /* 0x000fe20000000000 */
[----:B------:R-:W-:Y:S01]  /*1140*/  ULDC UR5, c[0x0][0x600] ;  /* 0x0001800000057ab9 */ /* 0x000fe20000000800 */
[----:B------:R-:W-:-:S02]  /*1150*/  USHF.L.U32 UR10, UR10, UR21, URZ ;  /* 0x000000150a0a7299 */ /* 0x000fc4000800063f */
[----:B------:R-:W-:Y:S02]  /*1160*/  USHF.R.U64 UR26, UR25, UR21, UR11 ;  /* 0x00000015191a7299 */ /* 0x000fe4000800120b */
[----:B------:R-:W-:Y:S02]  /*1170*/  ULOP3.LUT UR15, URZ, UR10, URZ, 0x33, !UPT ;  /* 0x0000000a3f0f7292 */ /* 0x000fe4000f8e333f */
[----:B------:R-:W-:Y:S02]  /*1180*/  UIADD3 UR19, UR5, -0x1, URZ ;  /* 0xffffffff05137890 */ /* 0x000fe4000fffe03f */
[----:B------:R-:W-:Y:S01]  /*1190*/  USHF.R.U32.HI UR11, URZ, UR21, UR11 ;  /* 0x000000153f0b7299 */ /* 0x000fe2000801160b */
[----:B------:R-:W-:Y:S01]  /*11a0*/  ULDC UR22, c[0x0][0x648] ;  /* 0x0001920000167ab9 */ /* 0x000fe20000000800 */
[----:B------:R-:W-:Y:S01]  /*11b0*/  ULDC UR23, c[0x0][0x638] ;  /* 0x00018e0000177ab9 */ /* 0x000fe20000000800 */
[----:B------:R-:W-:Y:S01]  /*11c0*/  UMOV UR24, 0x1 ;  /* 0x0000000100187882 */ /* 0x000fe20000000000 */
[----:B------:R-:W-:Y:S01]  /*11d0*/  UMOV UR10, UR26 ;  /* 0x0000001a000a7c82 */ /* 0x000fe20008000000 */
[----:B------:R-:W-:Y:S07]  /*11e0*/  @!P0 BRA `(.L_x_13) ;  /* 0x0000000000308947 */ /* 0x000fee0003800000 */
[----:B------:R-:W-:Y:S02]  /*11f0*/  ULDC UR16, c[0x0][0x64c] ;  /* 0x0001930000107ab9 */ /* 0x000fe40000000800 */
        /* <DEDUP_REMOVED lines=8> */
[----:B------:R-:W-:-:S07]  /*1280*/  UIMAD.WIDE.U32.X UR8, UR18, UR9, UR16, UP1 ;  /* 0x00000009120872a5 */ /* 0x000fce00088e0410 */
[----:B------:R-:W-:Y:S01]  /*1290*/  UMOV UR10, UR8 ;  /* 0x00000008000a7c82 */ /* 0x000fe20008000000 */
[----:B------:R-:W-:-:S05]  /*12a0*/  UMOV UR11, UR9 ;  /* 0x00000009000b7c82 */ /* 0x000fca0008000000 */
.L_x_13:
[----:B------:R-:W-:Y:S01]  /*12b0*/  USHF.R.U64 UR9, UR10, UR22, UR11 ;  /* 0x000000160a097299 */ /* 0x000fe2000800120b */
[----:B------:R-:W-:Y:S01]  /*12c0*/  IMAD.MOV.U32 R0, RZ, RZ, 0x1 ;  /* 0x00000001ff007424 */ /* 0x000fe200078e00ff */
[----:B------:R-:W-:Y:S01]  /*12d0*/  USHF.L.U32 UR8, UR24, UR21, URZ ;  /* 0x0000001518087299 */ /* 0x000fe2000800063f */
[----:B------:R-:W-:Y:S01]  /*12e0*/  IMAD.U32 R19, RZ, RZ, UR4 ;  /* 0x00000004ff137e24 */ /* 0x000fe2000f8e00ff */
[----:B------:R-:W-:Y:S02]  /*12f0*/  ULOP3.LUT UR15, UR25, UR15, URZ, 0xc0, !UPT ;  /* 0x0000000f190f7292 */ /* 0x000fe4000f8ec03f */
[----:B------:R-:W-:Y:S02]  /*1300*/  UIADD3 UR10, -UR9, URZ, URZ ;  /* 0x0000003f090a7290 */ /* 0x000fe4000fffe13f */
[----:B------:R-:W-:Y:S02]  /*1310*/  UIMAD UR15, UR8, UR9, UR15 ;  /* 0x00000009080f72a4 */ /* 0x000fe4000f8e020f */
[----:B------:R-:W-:-:S02]  /*1320*/  ULOP3.LUT UR19, UR20, UR19, URZ, 0xc0, !UPT ;  /* 0x0000001314137292 */ /* 0x000fc4000f8ec03f */
[----:B------:R-:W-:Y:S01]  /*1330*/  UIMAD UR8, UR10, UR23, UR26 ;  /* 0x000000170a0872a4 */ /* 0x000fe2000f8e021a */
[----:B------:R-:W-:Y:S01]  /*1340*/  ULDC UR9, c[0x0][0x610] ;  /* 0x0001840000097ab9 */ /* 0x000fe20000000800 */
[----:B------:R-:W-:Y:S02]  /*1350*/  UISETP.NE.AND UP1, UPT, UR38, URZ, UPT ;  /* 0x0000003f2600728c */ /* 0x000fe4000bf25270 */
[----:B------:R-:W-:Y:S02]  /*1360*/  UIMAD UR7, UR15, UR9, UR7 ;  /* 0x000000090f0772a4 */ /* 0x000fe4000f8e0207 */
[----:B------:R-:W-:-:S04]  /*1370*/  UIMAD UR8, UR8, UR5, UR19 ;  /* 0x00000005080872a4 */ /* 0x000fc8000f8e0213 */
[----:B------:R-:W-:Y:S02]  /*1380*/  USEL UR5, UR8, UR7, !UP1 ;  /* 0x0000000708057287 */ /* 0x000fe4000c800000 */
[----:B------:R-:W-:-:S04]  /*1390*/  USEL UR7, UR7, UR8, !UP1 ;  /* 0x0000000807077287 */ /* 0x000fc8000c800000 */
[----:B------:R-:W-:Y:S02]  /*13a0*/  IMAD.U32 R2, RZ, RZ, UR5 ;  /* 0x00000005ff027e24 */ /* 0x000fe4000f8e00ff */
[----:B------:R-:W-:-:S07]  /*13b0*/  IMAD.U32 R18, RZ, RZ, UR7 ;  /* 0x00000007ff127e24 */ /* 0x000fce000f8e00ff */
.L_x_11:
[----:B------:R-:W-:Y:S05]  /*13c0*/  @!P1 BRA `(.L_x_14) ;  /* 0x00000000000c9947 */ /* 0x000fea0003800000 */
[----:B------:R-:W-:Y:S01]  /*13d0*/  UCGABAR_WAIT ;  /* 0x0000000000007dc7 */ /* 0x000fe20008000000 */
[----:B------:R-:W-:Y:S01]  /*13e0*/  CCTL.IVALL ;  /* 0x00000000ff00798f */ /* 0x000fe20002000000 */
[----:B------:R-:W-:Y:S05]  /*13f0*/  BRA `(.L_x_15) ;  /* 0x0000000000047947 */ /* 0x000fea0003800000 */
.L_x_14:
[----:B------:R-:W-:Y:S06]  /*1400*/  BAR.SYNC.DEFER_BLOCKING 0x0 ;  /* 0x0000000000007b1d */ /* 0x000fec0000010000 */
.L_x_15:
[----:B------:R-:W-:Y:S02]  /*1410*/  ULDC UR4, c[0x0][0x28c] ;  /* 0x0000a30000047ab9 */ /* 0x000fe40000000800 */
[----:B------:R-:W-:-:S04]  /*1420*/  UIADD3 UR4, UR4, 0x3f, URZ ;  /* 0x0000003f04047890 */ /* 0x000fc8000fffe03f */
[----:B------:R-:W-:-:S04]  /*1430*/  USHF.R.S32.HI UR5, URZ, 0x1f, UR4 ;  /* 0x0000001f3f057899 */ /* 0x000fc80008011404 */
[----:B------:R-:W-:-:S04]  /*1440*/  ULEA.HI UR5, UR5, UR4, URZ, 0x6 ;  /* 0x0000000405057291 */ /* 0x000fc8000f8f303f */
[----:B------:R-:W-:Y:S01]  /*1450*/  USHF.R.S32.HI UR37, URZ, 0x6, UR5 ;  /* 0x000000063f257899 */ /* 0x000fe20008011405 */
[----:B------:R-:W-:Y:S11]  /*1460*/  @!P2 BRA `(.L_x_16) ;  /* 0x000000580090a947 */ /* 0x000ff60003800000 */
[----:B------:R-:W-:-:S06]  /*1470*/  UISETP.GT.U32.AND UP1, UPT, UR14, 0x1, UPT ;  /* 0x000000010e00788c */ /* 0x000fcc000bf24070 */
[----:B------:R-:W-:-:S13]  /*1480*/  PLOP3.LUT P0, PT, PT, PT, UP1, 0x80, 0x0 ;  /* 0x000000000000781c */ /* 0x000fda0003f0f018 */
[----:B------:R-:W-:Y:S05]  /*1490*/  @P0 EXIT ;  /* 0x000000000000094d */ /* 0x000fea0003800000 */
.L_x_17:
[----:B------:R-:W-:-:S08]  /*14a0*/  NOP ;  /* 0x0000000000007918 */ /* 0x000fd00000000000 */
[----:B------:R-:W0:Y:S02]  /*14b0*/  USETMAXREG.TRY_ALLOC.CTAPOOL UP1, 0xe8 ;  /* 0x000000e8000079c8 */ /* 0x000e240008020600 */
[----:B0-----:R-:W-:-:S13]  /*14c0*/  PLOP3.LUT P0, PT, PT, PT, UP1, 0x80, 0x0 ;  /* 0x000000000000781c */ /* 0x001fda0003f0f018 */
[----:B------:R-:W-:Y:S05]  /*14d0*/  @!P0 BRA `(.L_x_17) ;  /* 0xfffffffc00f08947 */ /* 0x000fea000383ffff */
[----:B------:R-:W-:-:S13]  /*14e0*/  LOP3.LUT P0, RZ, R0, 0xff, RZ, 0xc0, !PT ;  /* 0x000000ff00ff7812 */ /* 0x000fda000780c0ff */
[----:B------:R-:W-:Y:S05]  /*14f0*/  @!P0 EXIT ;  /* 0x000000000000894d */ /* 0x000fea0003800000 */
[----:B------:R-:W0:Y:S01]  /*1500*/  S2UR UR5, SR_CgaCtaId ;  /* 0x00000000000579c3 */ /* 0x000e220000008800 */
[CC--:B------:R-:W-:Y:S01]  /*1510*/  LEA.HI R0, R9.reuse, R4.reuse, RZ, 0x2 ;  /* 0x0000000409007211 */ /* 0x0c0fe200078f10ff */
[----:B------:R-:W-:Y:S01]  /*1520*/  UMOV UR42, 0x400 ;  /* 0x00000400002a7882 */ /* 0x000fe20000000000 */
[----:B------:R-:W-:Y:S01]  /*1530*/  LEA.HI R9, R9, R4, RZ, 0x5 ;  /* 0x0000000409097211 */ /* 0x000fe200078f28ff */
[----:B------:R-:W-:Y:S01]  /*1540*/  USHF.R.U32.HI UR4, URZ, 0x2, UR37 ;  /* 0x000000023f047899 */ /* 0x000fe20008011625 */
[--C-:B------:R-:W-:Y:S01]  /*1550*/  SHF.R.S32.HI R90, RZ, 0x2, R0.reuse ;  /* 0x00000002ff5a7819 */ /* 0x100fe20000011400 */
[----:B------:R-:W-:Y:S01]  /*1560*/  ULOP3.LUT UR45, UR37, 0x3, URZ, 0xc0, !UPT ;  /* 0x00000003252d7892 */ /* 0x000fe2000f8ec03f */
[----:B------:R-:W-:Y:S01]  /*1570*/  SHF.R.S32.HI R3, RZ, 0x1f, R0 ;  /* 0x0000001fff037819 */ /* 0x000fe20000011400 */
[----:B------:R-:W1:Y:S01]  /*1580*/  LDC.64 R6, c[0x0][0x5c8] ;  /* 0x00017200ff067b82 */ /* 0x000e620000000a00 */
[----:B------:R-:W-:Y:S01]  /*1590*/  SHF.R.S32.HI R9, RZ, 0x5, R9 ;  /* 0x00000005ff097819 */ /* 0x000fe20000011409 */
[----:B------:R-:W-:Y:S01]  /*15a0*/  UISETP.LT.AND UP1, UPT, UR37, 0x1, UPT ;  /* 0x000000012500788c */ /* 0x000fe2000bf21270 */
[----:B------:R-:W-:Y:S01]  /*15b0*/  LEA.HI R3, R3, R90, RZ, 0x3 ;  /* 0x0000005a03037211 */ /* 0x000fe200078f18ff */
[----:B------:R-:W-:Y:S01]  /*15c0*/  ULOP3.LUT UR4, UR4, 0x1, URZ, 0xc0, !UPT ;  /* 0x0000000104047892 */ /* 0x000fe2000f8ec03f */
[----:B------:R-:W-:-:S02]  /*15d0*/  ULDC UR44, c[0x0][0x658] ;  /* 0x00019600002c7ab9 */ /* 0x000fc40000000800 */
[----:B------:R-:W-:Y:S01]  /*15e0*/  LOP3.LUT R3, R3, 0xfffffff8, RZ, 0xc0, !PT ;  /* 0xfffffff803037812 */ /* 0x000fe200078ec0ff */
[----:B------:R-:W2:Y:S01]  /*15f0*/  LDC R96, c[0x0][0x288] ;  /* 0x0000a200ff607b82 */ /* 0x000ea20000000800 */
[----:B------:R-:W-:Y:S01]  /*1600*/  UMOV UR6, 0xffffffff ;  /* 0xffffffff00067882 */ /* 0x000fe20000000000 */
[----:B------:R-:W-:Y:S01]  /*1610*/  ULDC UR8, c[0x0][0x284] ;  /* 0x0000a10000087ab9 */ /* 0x000fe20000000800 */
[----:B------:R-:W-:Y:S01]  /*1620*/  USEL UR45, UR45, URZ, !UP0 ;  /* 0x0000003f2d2d7287 */ /* 0x000fe2000c000000 */
[----:B------:R-:W-:Y:S01]  /*1630*/  IMAD.IADD R90, R90, 0x1, -R3 ;  /* 0x000000015a5a7824 */ /* 0x000fe200078e0a03 */
[----:B------:R-:W-:Y:S01]  /*1640*/  LOP3.LUT R3, R0, 0xfffffffc, RZ, 0xc0, !PT ;  /* 0xfffffffc00037812 */ /* 0x000fe200078ec0ff */
[----:B------:R-:W-:Y:S01]  /*1650*/  VIADD R0, R5, 0xffffffff ;  /* 0xffffffff05007836 */ /* 0x000fe20000000000 */
[----:B------:R-:W-:Y:S01]  /*1660*/  USEL UR46, UR37, 0x1, UP1 ;  /* 0x00000001252e7887 */ /* 0x000fe20008800000 */
[--C-:B------:R-:W-:Y:S01]  /*1670*/  IMAD R99, R9, -0x10, -R90.reuse ;  /* 0xfffffff009637824 */ /* 0x100fe200078e0a5a */
[----:B0-----:R-:W-:Y:S01]  /*1680*/  ULEA UR42, UR5, UR42, 0x18 ;  /* 0x0000002a052a7291 */ /* 0x001fe2000f8ec03f */
[----:B------:R-:W-:Y:S01]  /*1690*/  IMAD.IADD R3, R4, 0x1, -R3 ;  /* 0x0000000104037824 */ /* 0x000fe200078e0a03 */
[C---:B------:R-:W-:Y:S01]  /*16a0*/  ISETP.NE.AND P0, PT, R0.reuse, RZ, PT ;  /* 0x000000ff0000720c */ /* 0x040fe20003f05270 */
[----:B------:R-:W-:Y:S01]  /*16b0*/  IMAD.SHL.U32 R0, R0, 0x8, RZ ;  /* 0x0000000800007824 */ /* 0x000fe200078e00ff */
[----:B------:R-:W-:Y:S01]  /*16c0*/  UIADD3 UR50, UR42, 0x50, URZ ;  /* 0x000000502a327890 */ /* 0x000fe2000fffe03f */
[--C-:B------:R-:W-:Y:S01]  /*16d0*/  SHF.R.S32.HI R91, RZ, 0x1f, R90.reuse ;  /* 0x0000001fff5b7819 */ /* 0x100fe2000001145a */
[----:B------:R-:W-:Y:S01]  /*16e0*/  IMAD.SHL.U32 R92, R3, 0x2, RZ ;  /* 0x00000002035c7824 */ /* 0x000fe200078e00ff */
[----:B------:R-:W-:Y:S01]  /*16f0*/  USHF.L.U32 UR6, UR6, UR44, URZ ;  /* 0x0000002c06067299 */ /* 0x000fe2000800063f */
[----:B------:R-:W-:Y:S01]  /*1700*/  LOP3.LUT R0, R0, 0x8, RZ, 0xc0, !PT ;  /* 0x0000000800007812 */ /* 0x000fe200078ec0ff */
[----:B------:R-:W-:Y:S01]  /*1710*/  UISETP.EQ.U32.AND UP0, UPT, UR4, 0x1, !UP0 ;  /* 0x000000010400788c */ /* 0x000fe2000c702070 */
[----:B------:R-:W-:Y:S01]  /*1720*/  IMAD.WIDE R90, R9, 0x10, R90 ;  /* 0x00000010095a7825 */ /* 0x000fe200078e025a */
[C---:B-1----:R-:W-:Y:S01]  /*1730*/  SHF.L.U64.HI R94, R6.reuse, 0x3, R7 ;  /* 0x00000003065e7819 */ /* 0x042fe20000010207 */
[----:B------:R-:W-:Y:S01]  /*1740*/  ULDC UR43, c[0x0][0x600] ;  /* 0x00018000002b7ab9 */ /* 0x000fe20000000800 */
[----:B------:R-:W-:Y:S01]  /*1750*/  SEL R100, RZ, 0x1, P0 ;  /* 0x00000001ff647807 */ /* 0x000fe20000000000 */
[----:B------:R-:W-:Y:S01]  /*1760*/  IMAD.SHL.U32 R95, R6, 0x8, RZ ;  /* 0x00000008065f7824 */ /* 0x000fe200078e00ff */
[----:B------:R-:W-:Y:S01]  /*1770*/  LEA R97, R5, UR50, 0x3 ;  /* 0x0000003205617c11 */ /* 0x000fe2000f8e18ff */
[----:B--2---:R-:W-:Y:S01]  /*1780*/  IMAD R96, R3, -0x2, R96 ;  /* 0xfffffffe03607824 */ /* 0x004fe200078e0260 */
[C---:B------:R-:W-:Y:S01]  /*1790*/  LOP3.LUT R101, R0.reuse, 0x8, RZ, 0x3c, !PT ;  /* 0x0000000800657812 */ /* 0x040fe200078e3cff */
[----:B------:R-:W-:Y:S01]  /*17a0*/  VIADD R99, R99, UR8 ;  /* 0x0000000863637c36 */ /* 0x000fe20008000000 */
[----:B------:R-:W-:Y:S01]  /*17b0*/  LOP3.LUT R98, R0, 0x18, RZ, 0x3c, !PT ;  /* 0x0000001800627812 */ /* 0x000fe200078e3cff */
[----:B------:R-:W-:Y:S01]  /*17c0*/  UMOV UR7, 0x1 ;  /* 0x0000000100077882 */ /* 0x000fe20000000000 */
[----:B------:R-:W-:Y:S01]  /*17d0*/  SHF.R.S32.HI R93, RZ, 0x1f, R92 ;  /* 0x0000001fff5d7819 */ /* 0x000fe2000001145c */
[----:B------:R-:W-:-:S02]  /*17e0*/  ULOP3.LUT UR49, UR40, 0x1, URZ, 0xfc, !UPT ;  /* 0x0000000128317892 */ /* 0x000fc4000f8efc3f */
[----:B------:R-:W-:Y:S02]  /*17f0*/  USHF.L.U32 UR36, UR37, 0x1, URZ ;  /* 0x0000000125247899 */ /* 0x000fe4000800063f */
[----:B------:R-:W-:Y:S02]  /*1800*/  USHF.L.U64.HI UR41, UR52, 0x1, UR39 ;  /* 0x0000000134297899 */ /* 0x000fe40008010227 */
[----:B------:R-:W-:Y:S02]  /*1810*/  UIADD3 UR43, UR43, -0x1, URZ ;  /* 0xffffffff2b2b7890 */ /* 0x000fe4000fffe03f */
[----:B------:R-:W-:Y:S02]  /*1820*/  USHF.L.U32 UR44, UR7, UR44, URZ ;  /* 0x0000002c072c7299 */ /* 0x000fe4000800063f */
[----:B------:R-:W-:Y:S02]  /*1830*/  UIADD3 UR46, -UR46, UR37, URZ ;  /* 0x000000252e2e7290 */ /* 0x000fe4000fffe13f */
[----:B------:R-:W-:-:S02]  /*1840*/  ULOP3.LUT UR47, URZ, UR6, URZ, 0x33, !UPT ;  /* 0x000000063f2f7292 */ /* 0x000fc4000f8e333f */
[----:B------:R-:W-:-:S12]  /*1850*/  USEL UR48, URZ, 0x1, !UP0 ;  /* 0x000000013f307887 */ /* 0x000fd8000c000000 */
.L_x_165:
[----:B------:R-:W-:-:S04]  /*1860*/  SHF.L.U32 R0, R100, 0x1f, RZ ;  /* 0x0000001f64007819 */ /* 0x000fc800000006ff */
[----:B------:R-:W0:Y:S02]  /*1870*/  SYNCS.PHASECHK.TRANS64.TRYWAIT P0, [R97+URZ+-0x8], R0 ;  /* 0xfffff800610075a7 */ /* 0x000e24000800017f */
[----:B012345:R-:W-:Y:S05]  /*1880*/  @!P0 BRA `(.L_x_18) ;  /* 0x0000006400c88947 */ /* 0x03ffea0003800000 */
.L_x_187:
[----:B------:R-:W-:Y:S02]  /*1890*/  ULDC UR4, c[0x0][0x28c] ;  /* 0x0000a30000047ab9 */ /* 0x000fe40000000800 */
[----:B------:R-:W-:-:S13]  /*18a0*/  ISETP.LT.AND P0, PT, RZ, UR4, PT ;  /* 0x00000004ff007c0c */ /* 0x000fda000bf01270 */
[----:B------:R-:W-:Y:S05]  /*18b0*/  @P0 BRA `(.L_x_19) ;  /* 0x0000000000400947 */ /* 0x000fea0003800000 */
[----:B0-----:R-:W-:Y:S01]  /*18c0*/  MOV R0, 0x0 ;  /* 0x0000000000007802 */ /* 0x001fe20000000f00 */
[----:B------:R-:W-:Y:S01]  /*18d0*/  ULDC.64 UR4, c[0x4][0x68] ;  /* 0x01001a0000047ab9 */ /* 0x000fe20000000a00 */
[----:B------:R-:W-:Y:S01]  /*18e0*/  ULDC.64 UR6, c[0x4][0x8] ;  /* 0x0100020000067ab9 */ /* 0x000fe20000000a00 */
[----:B------:R-:W-:Y:S01]  /*18f0*/  IMAD.U32 R4, RZ, RZ, UR4 ;  /* 0x00000004ff047e24 */ /* 0x000fe2000f8e00ff */
[----:B------:R0:W1:Y:S01]  /*1900*/  LDC.64 R14, c[0x4][R0] ;  /* 0x01000000000e7b82 */ /* 0x0000620000000a00 */
[----:B------:R-:W-:Y:S01]  /*1910*/  IMAD.U32 R5, RZ, RZ, UR5 ;  /* 0x00000005ff057e24 */ /* 0x000fe2000f8e00ff */
[----:B------:R-:W-:Y:S01]  /*1920*/  ULDC.64 UR4, c[0x4][0x70] ;  /* 0x01001c0000047ab9 */ /* 0x000fe20000000a00 */
[----:B------:R-:W-:Y:S02]  /*1930*/  IMAD.U32 R10, RZ, RZ, UR6 ;  /* 0x00000006ff0a7e24 */ /* 0x000fe4000f8e00ff */
[----:B------:R-:W-:Y:S02]  /*1940*/  IMAD.U32 R6, RZ, RZ, UR4 ;  /* 0x00000004ff067e24 */ /* 0x000fe4000f8e00ff */
[----:B------:R-:W-:-:S02]  /*1950*/  IMAD.U32 R7, RZ, RZ, UR5 ;  /* 0x00000005ff077e24 */ /* 0x000fc4000f8e00ff */
[----:B------:R-:W-:Y:S02]  /*1960*/  IMAD.U32 R11, RZ, RZ, UR7 ;  /* 0x00000007ff0b7e24 */ /* 0x000fe4000f8e00ff */
[----:B------:R-:W-:Y:S02]  /*1970*/  IMAD.MOV.U32 R8, RZ, RZ, 0x1e1 ;  /* 0x000001e1ff087424 */ /* 0x000fe400078e00ff */
[----:B------:R-:W-:Y:S02]  /*1980*/  IMAD.MOV.U32 R12, RZ, RZ, 0x1 ;  /* 0x00000001ff0c7424 */ /* 0x000fe400078e00ff */
[----:B0-----:R-:W-:-:S07]  /*1990*/  IMAD.MOV.U32 R13, RZ, RZ, RZ ;  /* 0x000000ffff0d7224 */ /* 0x001fce00078e00ff */
[----:B------:R-:W-:-:S07]  /*19a0*/  LEPC R20, `(.L_x_19) ;  /* 0x000000001014794e */ /* 0x000fce0000000000 */
[----:B-1---5:R-:W-:Y:S05]  /*19b0*/  CALL.ABS.NOINC R14 ;  /* 0x000000000e007343 */ /* 0x022fea0003c00000 */
.L_x_19:
[----:B0-----:R-:W-:-:S05]  /*19c0*/  IMAD.U32 R0, RZ, RZ, UR49 ;  /* 0x00000031ff007e24 */ /* 0x001fca000f8e00ff */
[----:B------:R-:W-:-:S13]  /*19d0*/  ISETP.NE.AND P0, PT, R0, 0x3, PT ;  /* 0x000000030000780c */ /* 0x000fda0003f05270 */
[----:B------:R-:W-:Y:S05]  /*19e0*/  @!P0 BRA `(.L_x_20) ;  /* 0x0000000000048947 */ /* 0x000fea0003800000 */
[----:B------:R-:W-:Y:S01]  /*19f0*/  BPT.TRAP 0x1 ;  /* 0x000000040000795c */ /* 0x000fe20000300000 */
.L_x_20:
[----:B------:R-:W-:Y:S02]  /*1a00*/  IMAD.U32 R3, RZ, RZ, UR45 ;  /* 0x0000002dff037e24 */ /* 0x000fe4000f8e00ff */
[----:B------:R-:W-:-:S03]  /*1a10*/  IMAD.U32 R0, RZ, RZ, UR48 ;  /* 0x00000030ff007e24 */ /* 0x000fc6000f8e00ff */
[----:B------:R-:W-:Y:S02]  /*1a20*/  LEA R3, R3, UR42, 0x3 ;  /* 0x0000002a03037c11 */ /* 0x000fe4000f8e18ff */
[----:B------:R-:W-:-:S04]  /*1a30*/  SHF.L.U32 R0, R0, 0x1f, RZ ;  /* 0x0000001f00007819 */ /* 0x000fc800000006ff */
[----:B------:R0:W1:Y:S01]  /*1a40*/  SYNCS.PHASECHK.TRANS64.TRYWAIT P1, [R3+URZ], R0 ;  /* 0x00000000030075a7 */ /* 0x000062000802017f */
[----:B------:R-:W-:Y:S05]  /*1a50*/  @!P0 BRA `(.L_x_21) ;  /* 0x0000000000048947 */ /* 0x000fea0003800000 */
[----:B------:R-:W-:Y:S01]  /*1a60*/  BPT.TRAP 0x1 ;  /* 0x000000040000795c */ /* 0x000fe20000300000 */
.L_x_21:
[----:B------:R-:W-:-:S05]  /*1a70*/  IMAD.U32 R4, RZ, RZ, UR46 ;  /* 0x0000002eff047e24 */ /* 0x000fca000f8e00ff */
[----:B------:R-:W-:Y:S01]  /*1a80*/  ISETP.GE.AND P2, PT, R4, 0x1, PT ;  /* 0x000000010400780c */ /* 0x000fe20003f46270 */
[----:B-1----:R-:W-:-:S12]  /*1a90*/  @P1 BRA `(.L_x_22) ;  /* 0x0000000000081947 */ /* 0x002fd80003800000 */
[----:B------:R-:W1:Y:S02]  /*1aa0*/  SYNCS.PHASECHK.TRANS64.TRYWAIT P1, [R3+URZ], R0 ;  /* 0x00000000030075a7 */ /* 0x000e64000802017f */
[----:B-1----:R-:W-:Y:S05]  /*1ab0*/  @!P1 BRA `(.L_x_23) ;  /* 0x0000006400509947 */ /* 0x002fea0003800000 */
.L_x_22:
[----:B------:R-:W-:Y:S05]  /*1ac0*/  WARPSYNC.ALL ;  /* 0x0000000000007948 */ /* 0x000fea0003800000 */
[----:B------:R-:W-:Y:S01]  /*1ad0*/  UIADD3 UR4, UR42, 0x180, URZ ;  /* 0x000001802a047890 */ /* 0x000fe2000fffe03f */
[----:B------:R-:W-:Y:S01]  /*1ae0*/  WARPGROUP.ARRIVE ;  /* 0x00000000000079c5 */ /* 0x000fe20000000000 */
[----:B------:R-:W-:Y:S02]  /*1af0*/  UIADD3 UR5, UR42, 0x10180, URZ ;  /* 0x000101802a057890 */ /* 0x000fe4000fffe03f */
[----:B------:R-:W-:Y:S02]  /*1b00*/  USHF.R.U32.HI UR4, URZ, 0x4, UR4 ;  /* 0x000000043f047899 */ /* 0x000fe40008011604 */
[----:B------:R-:W-:-:S02]  /*1b10*/  USHF.R.U32.HI UR5, URZ, 0x4, UR5 ;  /* 0x000000043f057899 */ /* 0x000fc40008011605 */
[----:B------:R-:W-:Y:S02]  /*1b20*/  ULOP3.LUT UR4, UR4, 0x3fff, URZ, 0xc0, !UPT ;  /* 0x00003fff04047892 */ /* 0x000fe4000f8ec03f */
[----:B------:R-:W-:Y:S02]  /*1b30*/  ULOP3.LUT UR5, UR5, 0x3fff, URZ, 0xc0, !UPT ;  /* 0x00003fff05057892 */ /* 0x000fe4000f8ec03f */
[----:B------:R-:W-:Y:S02]  /*1b40*/  ULOP3.LUT UR8, UR4, 0x10000, URZ, 0xfc, !UPT ;  /* 0x0001000004087892 */ /* 0x000fe4000f8efc3f */
[----:B------:R-:W-:Y:S02]  /*1b50*/  ULOP3.LUT UR9, UR5, 0x10000, URZ, 0xfc, !UPT ;  /* 0x0001000005097892 */ /* 0x000fe4000f8efc3f */
[----:B------:R-:W-:Y:S02]  /*1b60*/  ULEA UR11, UR45, UR8, 0xa ;  /* 0x000000082d0b7291 */ /* 0x000fe4000f8e503f */
[----:B------:R-:W-:Y:S01]  /*1b70*/  ULEA UR10, UR45, UR9, 0xb ;  /* 0x000000092d0a7291 */ /* 0x000fe2000f8e583f */
[----:B------:R-:W-:Y:S01]  /*1b80*/  UMOV UR5, 0x40000040 ;  /* 0x4000004000057882 */ /* 0x000fe20000000000 */
[----:B------:R-:W-:-:S03]  /*1b90*/  UMOV UR7, 0x40000040 ;  /* 0x4000004000077882 */ /* 0x000fc60000000000 */
[----:B------:R-:W-:Y:S02]  /*1ba0*/  UMOV UR4, UR11 ;  /* 0x0000000b00047c82 */ /* 0x000fe40008000000 */
[----:B------:R-:W-:Y:S02]  /*1bb0*/  UMOV UR6, UR10 ;  /* 0x0000000a00067c82 */ /* 0x000fe40008000000 */
[----:B------:R-:W-:Y:S01]  /*1bc0*/  HGMMA.64x128x8.F32.TF32 R24, gdesc[UR4], RZ, !UPT, gsb0 ;  /* 0x05e00000041879f0 */ /* 0x000fe2000c0028ff */
[----:B------:R-:W-:Y:S02]  /*1bd0*/  UIADD3 UR4, UR11, 0x2, URZ ;  /* 0x000000020b047890 */ /* 0x000fe4000fffe03f */
[----:B------:R-:W-:Y:S01]  /*1be0*/  UIADD3 UR6, UR10, 0x2, URZ ;  /* 0x000000020a067890 */ /* 0x000fe2000fffe03f */
[----:B------:R-:W-:Y:S01]  /*1bf0*/  UMOV UR5, 0x40000040 ;  /* 0x4000004000057882 */ /* 0x000fe20000000000 */
[----:B------:R-:W-:Y:S01]  /*1c00*/  UMOV UR7, 0x40000040 ;  /* 0x4000004000077882 */ /* 0x000fe20000000000 */
[----:B------:R-:W-:-:S02]  /*1c10*/  WARPGROUP.DEPBAR.LE gsb0, 0x0 ;  /* 0x00008000000079c5 */ /* 0x000fc40000010000 */
[----:B------:R-:W-:-:S06]  /*1c20*/  WARPGROUP.ARRIVE ;  /* 0x00000000000079c5 */ /* 0x000fcc0000000000 */
[----:B------:R-:W-:Y:S01]  /*1c30*/  HGMMA.64x128x8.F32.TF32 R24, gdesc[UR4], R24, gsb0 ;  /* 0x05e00000041879f0 */ /* 0x000fe20008002818 */
[----:B------:R-:W-:Y:S02]  /*1c40*/  UIADD3 UR4, UR11, 0x4, URZ ;  /* 0x000000040b047890 */ /* 0x000fe4000fffe03f */
[----:B------:R-:W-:Y:S01]  /*1c50*/  UIADD3 UR6, UR10, 0x4, URZ ;  /* 0x000000040a067890 */ /* 0x000fe2000fffe03f */
[----:B------:R-:W-:Y:S01]  /*1c60*/  UMOV UR5, 0x40000040 ;  /* 0x4000004000057882 */ /* 0x000fe20000000000 */
[----:B------:R-:W-:Y:S01]  /*1c70*/  UMOV UR7, 0x40000040 ;  /* 0x4000004000077882 */ /* 0x000fe20000000000 */
[----:B------:R-:W-:Y:S02]  /*1c80*/  WARPGROUP.DEPBAR.LE gsb0, 0x0 ;  /* 0x00008000000079c5 */ /* 0x000fe40000010000 */
        /* <DEDUP_REMOVED lines=36> */
[----:B------:R-:W-:Y:S03]  /*1ed0*/  HGMMA.64x128x8.F32.TF32 R24, gdesc[UR4], R24, gsb0 ;  /* 0x05e00000041879f0 */ /* 0x000fe60008002818 */
[----:B------:R-:W-:Y:S02]  /*1ee0*/  WARPGROUP.DEPBAR.LE gsb0, 0x0 ;  /* 0x00008000000079c5 */ /* 0x000fe40000010000 */
[----:B------:R-:W-:Y:S05]  /*1ef0*/  @!P2 BRA `(.L_x_24) ;  /* 0x000000040088a947 */ /* 0x000fea0003800000 */
[----:B------:R-:W-:Y:S01]  /*1f00*/  UIADD3 UR10, UR45, 0x1, URZ ;  /* 0x000000012d0a7890 */ /* 0x000fe2000fffe03f */
[----:B01----:R-:W-:Y:S02]  /*1f10*/  IMAD.U32 R0, RZ, RZ, UR46 ;  /* 0x0000002eff007e24 */ /* 0x003fe4000f8e00ff */
[----:B------:R-:W-:Y:S01]  /*1f20*/  IMAD.U32 R3, RZ, RZ, UR45 ;  /* 0x0000002dff037e24 */ /* 0x000fe2000f8e00ff */
[----:B------:R-:W-:-:S04]  /*1f30*/  UISETP.NE.AND UP0, UPT, UR10, 0x4, UPT ;  /* 0x000000040a00788c */ /* 0x000fc8000bf05270 */
[----:B------:R-:W-:Y:S02]  /*1f40*/  USEL UR4, URZ, 0x1, UP0 ;  /* 0x000000013f047887 */ /* 0x000fe40008000000 */
[----:B------:R-:W-:Y:S02]  /*1f50*/  USEL UR10, UR10, URZ, UP0 ;  /* 0x0000003f0a0a7287 */ /* 0x000fe40008000000 */
[----:B------:R-:W-:-:S06]  /*1f60*/  ULOP3.LUT UR4, UR48, UR4, URZ, 0x3c, !UPT ;  /* 0x0000000430047292 */ /* 0x000fcc000f8e3c3f */
[----:B------:R-:W-:-:S07]  /*1f70*/  IMAD.U32 R6, RZ, RZ, UR4 ;  /* 0x00000004ff067e24 */ /* 0x000fce000f8e00ff */
.L_x_31:
[----:B------:R-:W-:Y:S05]  /*1f80*/  @!P0 BRA `(.L_x_25) ;  /* 0x0000000000048947 */ /* 0x000fea0003800000 */
[----:B------:R-:W-:Y:S01]  /*1f90*/  BPT.TRAP 0x1 ;  /* 0x000000040000795c */ /* 0x000fe20000300000 */
.L_x_25:
[----:B------:R-:W-:Y:S01]  /*1fa0*/  ULEA UR4, UR10, UR42, 0x3 ;  /* 0x0000002a0a047291 */ /* 0x000fe2000f8e183f */
[----:B------:R-:W-:-:S08]  /*1fb0*/  SHF.L.U32 R4, R6, 0x1f, RZ ;  /* 0x0000001f06047819 */ /* 0x000fd000000006ff */
[----:B------:R0:W1:Y:S01]  /*1fc0*/  SYNCS.PHASECHK.TRANS64.TRYWAIT P1, [UR4], R4 ;  /* 0x00000004ff0075a7 */ /* 0x0000620008020144 */
[----:B------:R-:W-:Y:S05]  /*1fd0*/  @!P0 BRA `(.L_x_26) ;  /* 0x0000000000048947 */ /* 0x000fea0003800000 */
[----:B------:R-:W-:Y:S01]  /*1fe0*/  BPT.TRAP 0x1 ;  /* 0x000000040000795c */ /* 0x000fe20000300000 */
.L_x_26:
[----:B-1----:R-:W-:Y:S05]  /*1ff0*/  @P1 BRA `(.L_x_27) ;  /* 0x0000000000081947 */ /* 0x002fea0003800000 */
[----:B------:R-:W1:Y:S02]  /*2000*/  SYNCS.PHASECHK.TRANS64.TRYWAIT P1, [UR4], R4 ;  /* 0x00000004ff0075a7 */ /* 0x000e640008020144 */
[----:B-1----:R-:W-:Y:S05]  /*2010*/  @!P1 BRA `(.L_x_28) ;  /* 0x00000060000c9947 */ /* 0x002fea0003800000 */
.L_x_27:
[----:B------:R-:W-:Y:S01]  /*2020*/  ULEA UR12, UR10, UR8, 0xa ;  /* 0x000000080a0c7291 */ /* 0x000fe2000f8e503f */
[----:B------:R-:W-:Y:S01]  /*2030*/  WARPGROUP.ARRIVE ;  /* 0x00000000000079c5 */ /* 0x000fe20000000000 */
[----:B------:R-:W-:Y:S01]  /*2040*/  ULEA UR11, UR10, UR9, 0xb ;  /* 0x000000090a0b7291 */ /* 0x000fe2000f8e583f */
[----:B------:R-:W-:Y:S01]  /*2050*/  UMOV UR5, 0x40000040 ;  /* 0x4000004000057882 */ /* 0x000fe20000000000 */
[----:B------:R-:W-:-:S03]  /*2060*/  UMOV UR7, 0x40000040 ;  /* 0x4000004000077882 */ /* 0x000fc60000000000 */
[----:B------:R-:W-:Y:S02]  /*2070*/  UMOV UR4, UR12 ;  /* 0x0000000c00047c82 */ /* 0x000fe40008000000 */
[----:B------:R-:W-:Y:S02]  /*2080*/  UMOV UR6, UR11 ;  /* 0x0000000b00067c82 */ /* 0x000fe40008000000 */
[----:B------:R-:W-:Y:S01]  /*2090*/  HGMMA.64x128x8.F32.TF32 R24, gdesc[UR4], R24, gsb0 ;  /* 0x05e00000041879f0 */ /* 0x000fe20008002818 */
        /* <DEDUP_REMOVED lines=51> */
[----:B------:R-:W-:Y:S01]  /*23d0*/  BPT.TRAP 0x1 ;  /* 0x000000040000795c */ /* 0x000fe20000300000 */
.L_x_29:
[----:B------:R-:W-:Y:S01]  /*23e0*/  ISETP.NE.AND P1, PT, R23, RZ, PT ;  /* 0x000000ff1700720c */ /* 0x000fe20003f25270 */
[----:B------:R-:W-:-:S12]  /*23f0*/  UISETP.GT.U32.AND UP0, UPT, UR40, 0x1, UPT ;  /* 0x000000012800788c */ /* 0x000fd8000bf04070 */
[----:B01----:R-:W-:-:S05]  /*2400*/  @P1 LEA R4, R3, UR42, 0x3 ;  /* 0x0000002a03041c11 */ /* 0x003fca000f8e18ff */
[----:B------:R-:W-:-:S05]  /*2410*/  @P1 VIADD R5, R4, 0x20 ;  /* 0x0000002004051836 */ /* 0x000fca0000000000 */
[----:B------:R-:W-:-:S04]  /*2420*/  @P1 PRMT R5, R22, 0x654, R5 ;  /* 0x0000065416051816 */ /* 0x000fc80000000005 */
[----:B------:R0:W-:Y:S01]  /*2430*/  @P1 SYNCS.ARRIVE.TRANS64.RED.A1T0 RZ, [R5+URZ], RZ ;  /* 0x000000ff05ff19a7 */ /* 0x0001e2000810043f */
[----:B------:R-:W-:-:S13]  /*2440*/  PLOP3.LUT P1, PT, PT, PT, UP0, 0x80, 0x0 ;  /* 0x000000000000781c */ /* 0x000fda0003f2f008 */
[----:B0-----:R-:W-:Y:S05]  /*2450*/  @P1 BRA `(.L_x_30) ;  /* 0x0000000000041947 */ /* 0x001fea0003800000 */
[----:B------:R-:W-:Y:S01]  /*2460*/  BPT.TRAP 0x1 ;  /* 0x000000040000795c */ /* 0x000fe20000300000 */
.L_x_30:
[----:B------:R-:W-:Y:S01]  /*2470*/  UIADD3 UR10, UR10, 0x1, URZ ;  /* 0x000000010a0a7890 */ /* 0x000fe2000fffe03f */
[C---:B------:R-:W-:Y:S01]  /*2480*/  ISETP.GT.AND P2, PT, R0.reuse, 0x1, PT ;  /* 0x000000010000780c */ /* 0x040fe20003f44270 */
[----:B------:R-:W-:Y:S02]  /*2490*/  VIADD R3, R3, 0x1 ;  /* 0x0000000103037836 */ /* 0x000fe40000000000 */
[----:B------:R-:W-:Y:S01]  /*24a0*/  UISETP.NE.AND UP0, UPT, UR10, 0x4, UPT ;  /* 0x000000040a00788c */ /* 0x000fe2000bf05270 */
[----:B------:R-:W-:Y:S02]  /*24b0*/  VIADD R0, R0, 0xffffffff ;  /* 0xffffffff00007836 */ /* 0x000fe40000000000 */
[C---:B------:R-:W-:Y:S01]  /*24c0*/  ISETP.NE.AND P1, PT, R3.reuse, 0x4, PT ;  /* 0x000000040300780c */ /* 0x040fe20003f25270 */
[----:B------:R-:W-:Y:S02]  /*24d0*/  USEL UR4, URZ, 0x1, UP0 ;  /* 0x000000013f047887 */ /* 0x000fe40008000000 */
[----:B------:R-:W-:Y:S01]  /*24e0*/  USEL UR10, UR10, URZ, UP0 ;  /* 0x0000003f0a0a7287 */ /* 0x000fe20008000000 */
[----:B------:R-:W-:-:S03]  /*24f0*/  SEL R3, R3, RZ, P1 ;  /* 0x000000ff03037207 */ /* 0x000fc60000800000 */
[----:B------:R-:W-:Y:S01]  /*2500*/  LOP3.LUT R6, R6, UR4, RZ, 0x3c, !PT ;  /* 0x0000000406067c12 */ /* 0x000fe2000f8e3cff */
[----:B------:R-:W-:Y:S07]  /*2510*/  @P2 BRA `(.L_x_31) ;  /* 0xfffffff800982947 */ /* 0x000fee000383ffff */
.L_x_24:
[----:B01----:R-:W0:Y:S01]  /*2520*/  LDC R0, c[0x0][0x28c] ;  /* 0x0000a300ff007b82 */ /* 0x003e220000000800 */
[----:B------:R1:W-:Y:S01]  /*2530*/  SYNCS.ARRIVE.TRANS64.A1T0 RZ, [R101+UR50], RZ ;  /* 0x000000ff65ff79a7 */ /* 0x0003e20008100032 */
[----:B0-----:R-:W-:-:S13]  /*2540*/  ISETP.GE.AND P1, PT, R0, 0x1, PT ;  /* 0x000000010000780c */ /* 0x001fda0003f26270 */
[----:B-1----:R-:W-:Y:S05]  /*2550*/  @!P1 BRA `(.L_x_32) ;  /* 0x0000000000409947 */ /* 0x002fea0003800000 */
[----:B------:R-:W-:Y:S05]  /*2560*/  @!P0 BRA `(.L_x_33) ;  /* 0x0000000000048947 */ /* 0x000fea0003800000 */
[----:B------:R-:W-:Y:S01]  /*2570*/  BPT.TRAP 0x1 ;  /* 0x000000040000795c */ /* 0x000fe20000300000 */
.L_x_33:
[----:B------:R-:W-:Y:S01]  /*2580*/  ISETP.NE.AND P0, PT, R23, RZ, PT ;  /* 0x000000ff1700720c */ /* 0x000fe20003f05270 */
[----:B------:R-:W-:-:S12]  /*2590*/  IMAD.U32 R3, RZ, RZ, UR42 ;  /* 0x0000002aff037e24 */ /* 0x000fd8000f8e00ff */
[----:B------:R-:W-:-:S05]  /*25a0*/  VOTEU.ANY UP0, P0 ;  /* 0x00000000003f7886 */ /* 0x000fca0000000100 */
[----:B------:R-:W-:Y:S02]  /*25b0*/  @UP0 UIADD3 UR4, UR46, UR45, URZ ;  /* 0x0000002d2e040290 */ /* 0x000fe4000fffe03f */
[----:B------:R-:W-:-:S04]  /*25c0*/  UISETP.GT.U32.AND UP0, UPT, UR40, 0x1, UPT ;  /* 0x000000012800788c */ /* 0x000fc8000bf04070 */
[----:B------:R-:W-:-:S04]  /*25d0*/  IMAD.U32 R0, RZ, RZ, UR4 ;  /* 0x00000004ff007e24 */ /* 0x000fc8000f8e00ff */
[----:B------:R-:W-:-:S05]  /*25e0*/  @P0 IMAD.SHL.U32 R0, R0, 0x8, RZ ;  /* 0x0000000800000824 */ /* 0x000fca00078e00ff */
[----:B------:R-:W-:-:S04]  /*25f0*/  @P0 LOP3.LUT R0, R0, 0x18, RZ, 0xc0, !PT ;  /* 0x0000001800000812 */ /* 0x000fc800078ec0ff */
[----:B------:R-:W-:-:S04]  /*2600*/  @P0 IADD3 R3, R3, 0x20, R0 ;  /* 0x0000002003030810 */ /* 0x000fc80007ffe000 */
[----:B------:R-:W-:-:S04]  /*2610*/  @P0 PRMT R3, R22, 0x654, R3 ;  /* 0x0000065416030816 */ /* 0x000fc80000000003 */
[----:B------:R0:W-:Y:S01]  /*2620*/  @P0 SYNCS.ARRIVE.TRANS64.RED.A1T0 RZ, [R3+URZ], RZ ;  /* 0x000000ff03ff09a7 */ /* 0x0001e2000810043f */
[----:B------:R-:W-:-:S13]  /*2630*/  PLOP3.LUT P0, PT, PT, PT, UP0, 0x80, 0x0 ;  /* 0x000000000000781c */ /* 0x000fda0003f0f008 */
[----:B0-----:R-:W-:Y:S05]  /*2640*/  @P0 BRA `(.L_x_32) ;  /* 0x0000000000040947 */ /* 0x001fea0003800000 */
[----:B------:R-:W-:Y:S01]  /*2650*/  BPT.TRAP 0x1 ;  /* 0x000000040000795c */ /* 0x000fe20000300000 */
.L_x_32:
[----:B------:R-:W-:Y:S02]  /*2660*/  SHF.L.U32 R0, R100, 0x1f, RZ ;  /* 0x0000001f64007819 */ /* 0x000fe400000006ff */
[----:B------:R-:W-:Y:S02]  /*2670*/  SHF.R.S32.HI R9, RZ, 0x1f, R19 ;  /* 0x0000001fff097819 */ /* 0x000fe40000011413 */
[----:B------:R-:W0:Y:S02]  /*2680*/  SYNCS.PHASECHK.TRANS64.TRYWAIT P0, [R97+URZ+0x8], R0 ;  /* 0x00000800610075a7 */ /* 0x000e24000800017f */
[----:B0-----:R-:W-:Y:S05]  /*2690*/  @!P0 BRA `(.L_x_34) ;  /* 0x0000005800848947 */ /* 0x001fea0003800000 */
.L_x_188:
[----:B------:R-:W-:Y:S01]  /*26a0*/  ULDC.64 UR4, c[0x0][0x5d0] ;  /* 0x0001740000047ab9 */ /* 0x000fe20000000a00 */
[----:B------:R-:W-:Y:S01]  /*26b0*/  ULDC UR6, c[0x0][0x284] ;  /* 0x0000a10000067ab9 */ /* 0x000fe20000000800 */
[----:B0-----:R-:W-:Y:S02]  /*26c0*/  IMAD R0, R9, UR4, RZ ;  /* 0x0000000409007c24 */ /* 0x001fe4000f8e02ff */
[----:B------:R-:W-:Y:S02]  /*26d0*/  IMAD.SHL.U32 R10, R2, 0x80, RZ ;  /* 0x00000080020a7824 */ /* 0x000fe400078e00ff */
[C---:B------:R-:W-:Y:S02]  /*26e0*/  IMAD R5, R19.reuse, UR5, R0 ;  /* 0x0000000513057c24 */ /* 0x040fe4000f8e0200 */
[----:B------:R-:W-:Y:S01]  /*26f0*/  IMAD.SHL.U32 R0, R18, 0x40, RZ ;  /* 0x0000004012007824 */ /* 0x000fe200078e00ff */
[----:B------:R-:W-:Y:S01]  /*2700*/  SHF.R.S32.HI R11, RZ, 0x1f, R10 ;  /* 0x0000001fff0b7819 */ /* 0x000fe2000001140a */
[----:B------:R-:W-:Y:S01]  /*2710*/  IMAD.WIDE.U32 R2, R19, UR4, R92 ;  /* 0x0000000413027c25 */ /* 0x000fe2000f8e005c */
[----:B------:R-:W-:-:S02]  /*2720*/  ULDC.64 UR4, c[0x0][0x5c8] ;  /* 0x0001720000047ab9 */ /* 0x000fc40000000a00 */
[----:B------:R-:W-:Y:S01]  /*2730*/  ISETP.GE.AND P0, PT, R0, UR6, PT ;  /* 0x0000000600007c0c */ /* 0x000fe2000bf06270 */
[----:B------:R-:W-:Y:S01]  /*2740*/  ULDC UR6, c[0x0][0x288] ;  /* 0x0000a20000067ab9 */ /* 0x000fe20000000800 */
[----:B------:R-:W-:Y:S01]  /*2750*/  IADD3 R2, P1, R10, R2, RZ ;  /* 0x000000020a027210 */ /* 0x000fe20007f3e0ff */
[----:B------:R-:W-:Y:S01]  /*2760*/  IMAD.WIDE R20, R18, 0x40, R90 ;  /* 0x0000004012147825 */ /* 0x000fe200078e025a */
[----:B------:R-:W-:Y:S02]  /*2770*/  ISETP.GE.OR P0, PT, R10, UR6, P0 ;  /* 0x000000060a007c0c */ /* 0x000fe40008706670 */
[----:B------:R-:W-:Y:S01]  /*2780*/  IADD3.X R3, R11, R3, R5, P1, !PT ;  /* 0x000000030b037210 */ /* 0x000fe20000ffe405 */
[----:B------:R-:W-:-:S04]  /*2790*/  IMAD R7, R21, UR4, RZ ;  /* 0x0000000415077c24 */ /* 0x000fc8000f8e02ff */
[C---:B------:R-:W-:Y:S02]  /*27a0*/  IMAD R7, R20.reuse, UR5, R7 ;  /* 0x0000000514077c24 */ /* 0x040fe4000f8e0207 */
[----:B------:R-:W-:-:S04]  /*27b0*/  IMAD.WIDE.U32 R102, R20, UR4, R2 ;  /* 0x0000000414667c25 */ /* 0x000fc8000f8e0002 */
[----:B------:R-:W-:Y:S05]  /*27c0*/  @P0 BRA `(.L_x_35) ;  /* 0x0000003c00d80947 */ /* 0x000fea0003800000 */
[----:B-----5:R-:W-:Y:S01]  /*27d0*/  FSETP.NEU.AND P1, PT, R89, RZ, PT ;  /* 0x000000ff5900720b */ /* 0x020fe20003f2d000 */
[----:B------:R-:W-:Y:S01]  /*27e0*/  IMAD.IADD R14, R96, 0x1, -R10 ;  /* 0x00000001600e7824 */ /* 0x000fe200078e0a0a */
[----:B------:R-:W-:Y:S01]  /*27f0*/  BSSY B0, `(.L_x_35) ;  /* 0x00003f3000007945 */ /* 0x000fe20003800000 */
[----:B------:R-:W-:Y:S02]  /*2800*/  IMAD.IADD R0, R99, 0x1, -R0 ;  /* 0x0000000163007824 */ /* 0x000fe400078e0a00 */
[----:B------:R-:W-:Y:S01]  /*2810*/  IMAD.IADD R7, R103, 0x1, R7 ;  /* 0x0000000167077824 */ /* 0x000fe200078e0207 */
[----:B------:R-:W-:-:S04]  /*2820*/  ISETP.GT.AND P0, PT, R14, RZ, PT ;  /* 0x000000ff0e00720c */ /* 0x000fc80003f04270 */
[----:B------:R-:W-:-:S03]  /*2830*/  ISETP.GT.AND P2, PT, R0, RZ, P0 ;  /* 0x000000ff0000720c */ /* 0x000fc60000744270 */
[----:B------:R-:W-:Y:S10]  /*2840*/  @!P1 BRA `(.L_x_36) ;  /* 0x0000002c001c9947 */ /* 0x000ff40003800000 */
[----:B------:R-:W0:Y:S01]  /*2850*/  LDC.64 R104, c[0x0][0x5b8] ;  /* 0x00016e00ff687b82 */ /* 0x000e220000000a00 */
[----:B------:R-:W-:-:S07]  /*2860*/  ULDC.64 UR4, c[0x0][0x5c0] ;  /* 0x0001700000047ab9 */ /* 0x000fce0000000a00 */
[----:B------:R-:W1:Y:S08]  /*2870*/  LDC.64 R106, c[0x0][0x5b0] ;  /* 0x00016c00ff6a7b82 */ /* 0x000e700000000a00 */
[----:B------:R-:W2:Y:S01]  /*2880*/  LDC.64 R108, c[0x0][0x5a8] ;  /* 0x00016a00ff6c7b82 */ /* 0x000ea20000000a00 */
[-C--:B0-----:R-:W-:Y:S02]  /*2890*/  IMAD R4, R9, R104.reuse, RZ ;  /* 0x0000006809047224 */ /* 0x081fe400078e02ff */
[----:B------:R-:W-:-:S04]  /*28a0*/  IMAD.WIDE.U32 R2, R19, R104, R92 ;  /* 0x0000006813027225 */ /* 0x000fc800078e005c */
[----:B------:R-:W-:Y:S01]  /*28b0*/  IMAD R103, R19, R105, R4 ;  /* 0x0000006913677224 */ /* 0x000fe200078e0204 */
[----:B------:R-:W-:Y:S01]  /*28c0*/  IADD3 R4, P1, R10, R2, RZ ;  /* 0x000000020a047210 */ /* 0x000fe20007f3e0ff */
[----:B-1----:R-:W-:-:S03]  /*28d0*/  IMAD R2, R21, R106, RZ ;  /* 0x0000006a15027224 */ /* 0x002fc600078e02ff */
[----:B------:R-:W-:Y:S01]  /*28e0*/  IADD3.X R5, R11, R3, R103, P1, !PT ;  /* 0x000000030b057210 */ /* 0x000fe20000ffe467 */
[C---:B------:R-:W-:Y:S02]  /*28f0*/  IMAD R21, R20.reuse, R107, R2 ;  /* 0x0000006b14157224 */ /* 0x040fe400078e0202 */
[----:B------:R-:W-:-:S04]  /*2900*/  IMAD.WIDE.U32 R2, R20, R106, R4 ;  /* 0x0000006a14027225 */ /* 0x000fc800078e0004 */
[----:B------:R-:W-:Y:S01]  /*2910*/  IMAD.IADD R3, R3, 0x1, R21 ;  /* 0x0000000103037824 */ /* 0x000fe200078e0215 */
[----:B--2---:R-:W-:-:S04]  /*2920*/  LEA R8, P1, R2, R108, 0x2 ;  /* 0x0000006c02087211 */ /* 0x004fc800078210ff */
[----:B------:R-:W-:-:S05]  /*2930*/  LEA.HI.X R9, R2, R109, R3, 0x2, P1 ;  /* 0x0000006d02097211 */ /* 0x000fca00008f1403 */
[----:B------:R0:W2:Y:S01]  /*2940*/  @P2 LDG.E.LTC128B R15, desc[UR54][R8.64] ;  /* 0x00000036080f2981 */ /* 0x0000a2000c1e1920 */
[----:B------:R-:W-:Y:S01]  /*2950*/  IMAD.WIDE.U32 R2, R20, R106, R10 ;  /* 0x0000006a14027225 */ /* 0x000fe200078e000a */
[----:B------:R-:W-:Y:S01]  /*2960*/  LEA R6, P3, R102, UR4, 0x2 ;  /* 0x0000000466067c11 */ /* 0x000fe2000f8610ff */
[----:B------:R-:W-:Y:S01]  /*2970*/  BSSY B1, `(.L_x_37) ;  /* 0x0000014000017945 */ /* 0x000fe20003800000 */
[----:B------:R-:W-:Y:S02]  /*2980*/  IADD3 R12, P1, R92, R2, RZ ;  /* 0x000000025c0c7210 */ /* 0x000fe40007f3e0ff */
[----:B------:R-:W-:Y:S02]  /*2990*/  LEA.HI.X R7, R102, UR5, R7, 0x2, P3 ;  /* 0x0000000566077c11 */ /* 0x000fe400098f1407 */
[----:B------:R-:W-:Y:S01]  /*29a0*/  IADD3.X R13, R93, R21, R3, P1, !PT ;  /* 0x000000155d0d7210 */ /* 0x000fe20000ffe403 */
[----:B0-----:R-:W-:Y:S01]  /*29b0*/  IMAD.SHL.U32 R8, R106, 0x8, RZ ;  /* 0x000000086a087824 */ /* 0x001fe200078e00ff */
[----:B------:R-:W-:-:S02]  /*29c0*/  ISETP.GT.AND P1, PT, R14, 0x1, PT ;  /* 0x000000010e00780c */ /* 0x000fc40003f24270 */
[----:B------:R-:W-:Y:S01]  /*29d0*/  SHF.L.U64.HI R9, R106, 0x3, R107 ;  /* 0x000000036a097819 */ /* 0x000fe2000001026b */
[----:B------:R-:W-:Y:S01]  /*29e0*/  IMAD.WIDE.U32 R12, R19, R104, R12 ;  /* 0x00000068130c7225 */ /* 0x000fe200078e000c */
[----:B------:R-:W-:-:S03]  /*29f0*/  ISETP.GT.AND P3, PT, R0, RZ, P1 ;  /* 0x000000ff0000720c */ /* 0x000fc60000f64270 */
[----:B------:R-:W-:Y:S01]  /*2a00*/  IMAD.WIDE.U32 R8, R20, R106, R8 ;  /* 0x0000006a14087225 */ /* 0x000fe200078e0008 */
[----:B--2---:R-:W-:-:S05]  /*2a10*/  LOP3.LUT R2, R15, 0xffffe000, RZ, 0xc0, !PT ;  /* 0xffffe0000f027812 */ /* 0x004fca00078ec0ff */
[----:B------:R-:W-:Y:S01]  /*2a20*/  FMUL R3, R2, R89 ;  /* 0x0000005902037220 */ /* 0x000fe20000400000 */
[----:B------:R-:W-:-:S03]  /*2a30*/  LEA R2, P4, R12, R108, 0x2 ;  /* 0x0000006c0c027211 */ /* 0x000fc600078810ff */
[----:B------:R-:W-:Y:S01]  /*2a40*/  FFMA R105, R24, R88, R3 ;  /* 0x0000005818697223 */ /* 0x000fe20000000003 */
[----:B------:R-:W-:-:S04]  /*2a50*/  IMAD.IADD R3, R103, 0x1, R13 ;  /* 0x0000000167037824 */ /* 0x000fc800078e020d */
[----:B------:R-:W-:Y:S02]  /*2a60*/  F2FP.TF32.F32.PACK_B R105, R105 ;  /* 0x00000069ff69723e */ /* 0x000fe400024050ff */
[----:B------:R-:W-:-:S03]  /*2a70*/  LEA.HI.X R3, R12, R109, R3, 0x2, P4 ;  /* 0x0000006d0c037211 */ /* 0x000fc600020f1403 */
[----:B------:R0:W-:Y:S01]  /*2a80*/  @P2 STG.E desc[UR54][R6.64], R105 ;  /* 0x0000006906002986 */ /* 0x0001e2000c101936 */
[----:B------:R-:W-:Y:S05]  /*2a90*/  @!P3 BRA `(.L_x_38) ;  /* 0x000000000004b947 */ /* 0x000fea0003800000 */
[----:B------:R1:W5:Y:S02]  /*2aa0*/  LDG.E.LTC128B R15, desc[UR54][R2.64+0x4] ;  /* 0x00000436020f7981 */ /* 0x000364000c1e1920 */
.L_x_38:
[----:B------:R-:W-:Y:S05]  /*2ab0*/  BSYNC B1 ;  /* 0x0000000000017941 */ /* 0x000fea0003800000 */
.L_x_37:
[----:B-----5:R-:W-:Y:S01]  /*2ac0*/  LOP3.LUT R12, R15, 0xffffe000, RZ, 0xc0, !PT ;  /* 0xffffe0000f0c7812 */ /* 0x020fe200078ec0ff */
[----:B------:R-:W-:Y:S01]  /*2ad0*/  IMAD.IADD R21, R21, 0x1, R9 ;  /* 0x0000000115157824 */ /* 0x000fe200078e0209 */
[----:B------:R-:W-:Y:S02]  /*2ae0*/  IADD3 R4, P2, R4, R8, RZ ;  /* 0x0000000804047210 */ /* 0x000fe40007f5e0ff */
[----:B------:R-:W-:Y:S01]  /*2af0*/  ISETP.GT.AND P0, PT, R0, 0x8, P0 ;  /* 0x000000080000780c */ /* 0x000fe20000704270 */
[----:B------:R-:W-:Y:S02]  /*2b00*/  FMUL R12, R12, R89 ;  /* 0x000000590c0c7220 */ /* 0x000fe40000400000 */
[----:B------:R-:W-:Y:S02]  /*2b10*/  IMAD.X R5, R21, 0x1, R5, P2 ;  /* 0x0000000115057824 */ /* 0x000fe400010e0605 */
[----:B------:R-:W-:Y:S01]  /*2b20*/  FFMA R25, R25, R88, R12 ;  /* 0x0000005819197223 */ /* 0x000fe2000000000c */
[----:B------:R-:W-:-:S04]  /*2b30*/  LEA R12, P2, R4, R108, 0x2 ;  /* 0x0000006c040c7211 */ /* 0x000fc800078410ff */
[----:B------:R-:W-:Y:S01]  /*2b40*/  LEA.HI.X R13, R4, R109, R5, 0x2, P2 ;  /* 0x0000006d040d7211 */ /* 0x000fe200010f1405 */
[----:B------:R-:W-:Y:S01]  /*2b50*/  @P3 IMAD.MOV.U32 R4, RZ, RZ, R6 ;  /* 0x000000ffff043224 */ /* 0x000fe200078e0006 */
[----:B------:R-:W-:Y:S01]  /*2b60*/  F2FP.TF32.F32.PACK_B R25, R25 ;  /* 0x00000019ff19723e */ /* 0x000fe200024050ff */
[----:B------:R-:W-:-:S05]  /*2b70*/  @P3 IMAD.MOV.U32 R5, RZ, RZ, R7 ;  /* 0x000000ffff053224 */ /* 0x000fca00078e0007 */
[----:B------:R2:W-:Y:S04]  /*2b80*/  @P3 STG.E desc[UR54][R4.64+0x4], R25 ;  /* 0x0000041904003986 */ /* 0x0005e8000c101936 */
[----:B------:R-:W3:Y:S01]  /*2b90*/  @P0 LDG.E.LTC128B R15, desc[UR54][R12.64] ;  /* 0x000000360c0f0981 */ /* 0x000ee2000c1e1920 */
[----:B------:R-:W-:Y:S01]  /*2ba0*/  IADD3 R10, P2, P3, R92, R8, R10 ;  /* 0x000000085c0a7210 */ /* 0x000fe20007b5e00a */
[----:B------:R-:W-:Y:S01]  /*2bb0*/  BSSY B1, `(.L_x_39) ;  /* 0x0000011000017945 */ /* 0x000fe20003800000 */
[----:B------:R-:W-:Y:S02]  /*2bc0*/  ISETP.GT.AND P1, PT, R0, 0x8, P1 ;  /* 0x000000080000780c */ /* 0x000fe40000f24270 */
[----:B------:R-:W-:-:S03]  /*2bd0*/  IADD3.X R11, R93, R21, R11, P2, P3 ;  /* 0x000000155d0b7210 */ /* 0x000fc600017e640b */
[----:B------:R-:W-:Y:S01]  /*2be0*/  IMAD.WIDE.U32 R10, R19, R104, R10 ;  /* 0x00000068130a7225 */ /* 0x000fe200078e000a */
[----:B------:R-:W-:-:S03]  /*2bf0*/  SHF.L.U64.HI R19, R95, 0x2, R94 ;  /* 0x000000025f137819 */ /* 0x000fc6000001025e */
[----:B------:R-:W-:Y:S01]  /*2c00*/  IMAD.IADD R11, R103, 0x1, R11 ;  /* 0x00000001670b7824 */ /* 0x000fe200078e020b */
[----:B--2---:R-:W-:-:S04]  /*2c10*/  LEA R4, P3, R10, R108, 0x2 ;  /* 0x0000006c0a047211 */ /* 0x004fc800078610ff */
[----:B------:R-:W-:Y:S02]  /*2c20*/  LEA.HI.X R5, R10, R109, R11, 0x2, P3 ;  /* 0x0000006d0a057211 */ /* 0x000fe400018f140b */
[----:B---3--:R-:W-:-:S05]  /*2c30*/  LOP3.LUT R8, R15, 0xffffe000, RZ, 0xc0, !PT ;  /* 0xffffe0000f087812 */ /* 0x008fca00078ec0ff */
[----:B------:R-:W-:Y:S01]  /*2c40*/  FMUL R9, R8, R89 ;  /* 0x0000005908097220 */ /* 0x000fe20000400000 */
[----:B------:R-:W-:-:S03]  /*2c50*/  LEA R8, P2, R95, R6, 0x2 ;  /* 0x000000065f087211 */ /* 0x000fc600078410ff */
[----:B------:R-:W-:Y:S02]  /*2c60*/  FFMA R21, R26, R88, R9 ;  /* 0x000000581a157223 */ /* 0x000fe40000000009 */
[----:B------:R-:W-:-:S03]  /*2c70*/  IMAD.X R9, R19, 0x1, R7, P2 ;  /* 0x0000000113097824 */ /* 0x000fc600010e0607 */
[----:B------:R-:W-:-:S05]  /*2c80*/  F2FP.TF32.F32.PACK_B R21, R21 ;  /* 0x00000015ff15723e */ /* 0x000fca00024050ff */
[----:B------:R2:W-:Y:S01]  /*2c90*/  @P0 STG.E desc[UR54][R8.64], R21 ;  /* 0x0000001508000986 */ /* 0x0005e2000c101936 */
[----:B------:R-:W-:Y:S05]  /*2ca0*/  @!P1 BRA `(.L_x_40) ;  /* 0x0000000000049947 */ /* 0x000fea0003800000 */
[----:B------:R3:W5:Y:S02]  /*2cb0*/  LDG.E.LTC128B R15, desc[UR54][R4.64+0x4] ;  /* 0x00000436040f7981 */ /* 0x000764000c1e1920 */
.L_x_40:
[----:B------:R-:W-:Y:S05]  /*2cc0*/  BSYNC B1 ;  /* 0x0000000000017941 */ /* 0x000fea0003800000 */
.L_x_39:
[----:B-----5:R-:W-:Y:S01]  /*2cd0*/  LOP3.LUT R10, R15, 0xffffe000, RZ, 0xc0, !PT ;  /* 0xffffe0000f0a7812 */ /* 0x020fe200078ec0ff */
[----:B------:R-:W-:Y:S01]  /*2ce0*/  BSSY B1, `(.L_x_41) ;  /* 0x0000009000017945 */ /* 0x000fe20003800000 */
[----:B------:R-:W-:-:S03]  /*2cf0*/  ISETP.GT.AND P0, PT, R14, 0x8, PT ;  /* 0x000000080e00780c */ /* 0x000fc60003f04270 */
[----:B------:R-:W-:Y:S01]  /*2d00*/  FMUL R10, R10, R89 ;  /* 0x000000590a0a7220 */ /* 0x000fe20000400000 */
[----:B------:R-:W-:-:S03]  /*2d10*/  ISETP.GT.AND P2, PT, R0, RZ, P0 ;  /* 0x000000ff0000720c */ /* 0x000fc60000744270 */
[----:B------:R-:W-:-:S05]  /*2d20*/  FFMA R27, R27, R88, R10 ;  /* 0x000000581b1b7223 */ /* 0x000fca000000000a */
[----:B------:R-:W-:-:S05]  /*2d30*/  F2FP.TF32.F32.PACK_B R27, R27 ;  /* 0x0000001bff1b723e */ /* 0x000fca00024050ff */
[----:B------:R4:W-:Y:S01]  /*2d40*/  @P1 STG.E desc[UR54][R8.64+0x4], R27 ;  /* 0x0000041b08001986 */ /* 0x0009e2000c101936 */
[----:B------:R-:W-:Y:S05]  /*2d50*/  @!P2 BRA `(.L_x_42) ;  /* 0x000000000004a947 */ /* 0x000fea0003800000 */
[----:B------:R0:W5:Y:S02]  /*2d60*/  LDG.E.LTC128B R15, desc[UR54][R2.64+0x20] ;  /* 0x00002036020f7981 */ /* 0x000164000c1e1920 */
.L_x_42:
[----:B------:R-:W-:Y:S05]  /*2d70*/  BSYNC B1 ;  /* 0x0000000000017941 */ /* 0x000fea0003800000 */
.L_x_41:
        /* <DEDUP_REMOVED lines=10> */
.L_x_44:
[----:B------:R-:W-:Y:S05]  /*2e20*/  BSYNC B1 ;  /* 0x0000000000017941 */ /* 0x000fea0003800000 */
.L_x_43:
[----:B-----5:R-:W-:Y:S01]  /*2e30*/  LOP3.LUT R10, R15, 0xffffe000, RZ, 0xc0, !PT ;  /* 0xffffe0000f0a7812 */ /* 0x020fe200078ec0ff */
[----:B------:R-:W-:Y:S01]  /*2e40*/  BSSY B1, `(.L_x_45) ;  /* 0x0000008000017945 */ /* 0x000fe20003800000 */
[----:B------:R-:W-:-:S03]  /*2e50*/  ISETP.GT.AND P0, PT, R0, 0x8, P0 ;  /* 0x000000080000780c */ /* 0x000fc60000704270 */
[----:B------:R-:W-:-:S04]  /*2e60*/  FMUL R10, R10, R89 ;  /* 0x000000590a0a7220 */ /* 0x000fc80000400000 */
[----:B------:R-:W-:-:S05]  /*2e70*/  FFMA R29, R29, R88, R10 ;  /* 0x000000581d1d7223 */ /* 0x000fca000000000a */
[----:B------:R-:W-:-:S05]  /*2e80*/  F2FP.TF32.F32.PACK_B R29, R29 ;  /* 0x0000001dff1d723e */ /* 0x000fca00024050ff */
[----:B------:R0:W-:Y:S01]  /*2e90*/  @P3 STG.E desc[UR54][R6.64+0x24], R29 ;  /* 0x0000241d06003986 */ /* 0x0001e2000c101936 */
[----:B------:R-:W-:Y:S05]  /*2ea0*/  @!P0 BRA `(.L_x_46) ;  /* 0x0000000000048947 */ /* 0x000fea0003800000 */
[----:B------:R0:W5:Y:S02]  /*2eb0*/  LDG.E.LTC128B R15, desc[UR54][R4.64+0x20] ;  /* 0x00002036040f7981 */ /* 0x000164000c1e1920 */
.L_x_46:
[----:B------:R-:W-:Y:S05]  /*2ec0*/  BSYNC B1 ;  /* 0x0000000000017941 */ /* 0x000fea0003800000 */
.L_x_45:
[----:B-----5:R-:W-:Y:S01]  /*2ed0*/  LOP3.LUT R10, R15, 0xffffe000, RZ, 0xc0, !PT ;  /* 0xffffe0000f0a7812 */ /* 0x020fe200078ec0ff */
[----:B------:R-:W-:Y:S01]  /*2ee0*/  BSSY B1, `(.L_x_47) ;  /* 0x0000008000017945 */ /* 0x000fe20003800000 */
[----:B------:R-:W-:-:S03]  /*2ef0*/  ISETP.GT.AND P1, PT, R0, 0x8, P1 ;  /* 0x000000080000780c */ /* 0x000fc60000f24270 */
[----:B0-----:R-:W-:-:S04]  /*2f00*/  FMUL R11, R10, R89 ;  /* 0x000000590a0b7220 */ /* 0x001fc80000400000 */
[----:B------:R-:W-:-:S05]  /*2f10*/  FFMA R11, R30, R88, R11 ;  /* 0x000000581e0b7223 */ /* 0x000fca000000000b */
[----:B------:R-:W-:-:S05]  /*2f20*/  F2FP.TF32.F32.PACK_B R11, R11 ;  /* 0x0000000bff0b723e */ /* 0x000fca00024050ff */
[----:B------:R0:W-:Y:S01]  /*2f30*/  @P0 STG.E desc[UR54][R8.64+0x20], R11 ;  /* 0x0000200b08000986 */ /* 0x0001e2000c101936 */
[----:B------:R-:W-:Y:S05]  /*2f40*/  @!P1 BRA `(.L_x_48) ;  /* 0x0000000000049947 */ /* 0x000fea0003800000 */
[----:B------:R0:W5:Y:S02]  /*2f50*/  LDG.E.LTC128B R15, desc[UR54][R4.64+0x24] ;  /* 0x00002436040f7981 */ /* 0x000164000c1e1920 */
.L_x_48:
[----:B------:R-:W-:Y:S05]  /*2f60*/  BSYNC B1 ;  /* 0x0000000000017941 */ /* 0x000fea0003800000 */
.L_x_47:
        /* <DEDUP_REMOVED lines=10> */
.L_x_50:
[----:B------:R-:W-:Y:S05]  /*3010*/  BSYNC B1 ;  /* 0x0000000000017941 */ /* 0x000fea0003800000 */
.L_x_49:
[----:B-----5:R-:W-:Y:S01]  /*3020*/  LOP3.LUT R10, R15, 0xffffe000, RZ, 0xc0, !PT ;  /* 0xffffe0000f0a7812 */ /* 0x020fe200078ec0ff */
[----:B------:R-:W-:Y:S01]  /*3030*/  BSSY B1, `(.L_x_51) ;  /* 0x0000009000017945 */ /* 0x000fe20003800000 */
[----:B------:R-:W-:-:S03]  /*3040*/  ISETP.GT.AND P1, PT, R14, 0x11, PT ;  /* 0x000000110e00780c */ /* 0x000fc60003f24270 */
[----:B0-----:R-:W-:Y:S01]  /*3050*/  FMUL R11, R10, R89 ;  /* 0x000000590a0b7220 */ /* 0x001fe20000400000 */
[----:B------:R-:W-:-:S03]  /*3060*/  ISETP.GT.AND P3, PT, R0, RZ, P1 ;  /* 0x000000ff0000720c */ /* 0x000fc60000f64270 */
[----:B------:R-:W-:-:S05]  /*3070*/  FFMA R11, R32, R88, R11 ;  /* 0x00000058200b7223 */ /* 0x000fca000000000b */
[----:B------:R-:W-:-:S05]  /*3080*/  F2FP.TF32.F32.PACK_B R11, R11 ;  /* 0x0000000bff0b723e */ /* 0x000fca00024050ff */
[----:B------:R0:W-:Y:S01]  /*3090*/  @P2 STG.E desc[UR54][R6.64+0x40], R11 ;  /* 0x0000400b06002986 */ /* 0x0001e2000c101936 */
[----:B------:R-:W-:Y:S05]  /*30a0*/  @!P3 BRA `(.L_x_52) ;  /* 0x000000000004b947 */ /* 0x000fea0003800000 */
[----:B------:R0:W5:Y:S02]  /*30b0*/  LDG.E.LTC128B R15, desc[UR54][R2.64+0x44] ;  /* 0x00004436020f7981 */ /* 0x000164000c1e1920 */
.L_x_52:
[----:B------:R-:W-:Y:S05]  /*30c0*/  BSYNC B1 ;  /* 0x0000000000017941 */ /* 0x000fea0003800000 */
.L_x_51:
        /* <DEDUP_REMOVED lines=9> */
.L_x_54:
[----:B------:R-:W-:Y:S05]  /*3160*/  BSYNC B1 ;  /* 0x0000000000017941 */ /* 0x000fea0003800000 */
.L_x_53:
        /* <DEDUP_REMOVED lines=9> */
.L_x_56:
[----:B------:R-:W-:Y:S05]  /*3200*/  BSYNC B1 ;  /* 0x0000000000017941 */ /* 0x000fea0003800000 */
.L_x_55:
        /* <DEDUP_REMOVED lines=10> */
.L_x_58:
[----:B------:R-:W-:Y:S05]  /*32b0*/  BSYNC B1 ;  /* 0x0000000000017941 */ /* 0x000fea0003800000 */
.L_x_57:
        /* <DEDUP_REMOVED lines=10> */
.L_x_60:
[----:B------:R-:W-:Y:S05]  /*3360*/  BSYNC B1 ;  /* 0x0000000000017941 */ /* 0x000fea0003800000 */
.L_x_59:
        /* <DEDUP_REMOVED lines=9> */
.L_x_62:
[----:B------:R-:W-:Y:S05]  /*3400*/  BSYNC B1 ;  /* 0x0000000000017941 */ /* 0x000fea0003800000 */
.L_x_61:
        /* <DEDUP_REMOVED lines=9> */
.L_x_64:
[----:B------:R-:W-:Y:S05]  /*34a0*/  BSYNC B1 ;  /* 0x0000000000017941 */ /* 0x000fea0003800000 */
.L_x_63:
        /* <DEDUP_REMOVED lines=10> */
.L_x_66:
[----:B------:R-:W-:Y:S05]  /*3550*/  BSYNC B1 ;  /* 0x0000000000017941 */ /* 0x000fea0003800000 */
.L_x_65:
        /* <DEDUP_REMOVED lines=10> */
.L_x_68:
[----:B------:R-:W-:Y:S05]  /*3600*/  BSYNC B1 ;  /* 0x0000000000017941 */ /* 0x000fea0003800000 */
.L_x_67:
        /* <DEDUP_REMOVED lines=9> */
.L_x_70:
[----:B------:R-:W-:Y:S05]  /*36a0*/  BSYNC B1 ;  /* 0x0000000000017941 */ /* 0x000fea0003800000 */
.L_x_69:
        /* <DEDUP_REMOVED lines=9> */
.L_x_72:
[----:B------:R-:W-:Y:S05]  /*3740*/  BSYNC B1 ;  /* 0x0000000000017941 */ /* 0x000fea0003800000 */
.L_x_71:
        /* <DEDUP_REMOVED lines=10> */
.L_x_74:
[----:B------:R-:W-:Y:S05]  /*37f0*/  BSYNC B1 ;  /* 0x0000000000017941 */ /* 0x000fea0003800000 */
.L_x_73:
        /* <DEDUP_REMOVED lines=10> */
.L_x_76:
[----:B------:R-:W-:Y:S05]  /*38a0*/  BSYNC B1 ;  /* 0x0000000000017941 */ /* 0x000fea0003800000 */
.L_x_75:
        /* <DEDUP_REMOVED lines=9> */
.L_x_78:
[----:B------:R-:W-:Y:S05]  /*3940*/  BSYNC B1 ;  /* 0x0000000000017941 */ /* 0x000fea0003800000 */
.L_x_77:
        /* <DEDUP_REMOVED lines=9> */
.L_x_80:
[----:B------:R-:W-:Y:S05]  /*39e0*/  BSYNC B1 ;  /* 0x0000000000017941 */ /* 0x000fea0003800000 */
.L_x_79:
        /* <DEDUP_REMOVED lines=10> */
.L_x_82:
[----:B------:R-:W-:Y:S05]  /*3a90*/  BSYNC B1 ;  /* 0x0000000000017941 */ /* 0x000fea0003800000 */
.L_x_81:
        /* <DEDUP_REMOVED lines=10> */
.L_x_84:
[----:B------:R-:W-:Y:S05]  /*3b40*/  BSYNC B1 ;  /* 0x0000000000017941 */ /* 0x000fea0003800000 */
.L_x_83:
        /* <DEDUP_REMOVED lines=9> */
.L_x_86:
[----:B------:R-:W-:Y:S05]  /*3be0*/  BSYNC B1 ;  /* 0x0000000000017941 */ /* 0x000fea0003800000 */
.L_x_85:
        /* <DEDUP_REMOVED lines=9> */
.L_x_88:
[----:B------:R-:W-:Y:S05]  /*3c80*/  BSYNC B1 ;  /* 0x0000000000017941 */ /* 0x000fea0003800000 */
.L_x_87:
        /* <DEDUP_REMOVED lines=10> */
.L_x_90:
[----:B------:R-:W-:Y:S05]  /*3d30*/  BSYNC B1 ;  /* 0x0000000000017941 */ /* 0x000fea0003800000 */
.L_x_89:
        /* <DEDUP_REMOVED lines=10> */
.L_x_92:
[----:B------:R-:W-:Y:S05]  /*3de0*/  BSYNC B1 ;  /* 0x0000000000017941 */ /* 0x000fea0003800000 */
.L_x_91:
        /* <DEDUP_REMOVED lines=9> */
.L_x_94:
[----:B------:R-:W-:Y:S05]  /*3e80*/  BSYNC B1 ;  /* 0x0000000000017941 */ /* 0x000fea0003800000 */
.L_x_93:
        /* <DEDUP_REMOVED lines=9> */
.L_x_96:
[----:B------:R-:W-:Y:S05]  /*3f20*/  BSYNC B1 ;  /* 0x0000000000017941 */ /* 0x000fea0003800000 */
.L_x_95:
        /* <DEDUP_REMOVED lines=10> */
.L_x_98:
[----:B------:R-:W-:Y:S05]  /*3fd0*/  BSYNC B1 ;  /* 0x0000000000017941 */ /* 0x000fea0003800000 */
.L_x_97:
        /* <DEDUP_REMOVED lines=10> */
.L_x_100:
[----:B------:R-:W-:Y:S05]  /*4080*/  BSYNC B1 ;  /* 0x0000000000017941 */ /* 0x000fea0003800000 */
.L_x_99:
        /* <DEDUP_REMOVED lines=9> */
.L_x_102:
[----:B------:R-:W-:Y:S05]  /*4120*/  BSYNC B1 ;  /* 0x0000000000017941 */ /* 0x000fea0003800000 */
.L_x_101:
        /* <DEDUP_REMOVED lines=9> */
.L_x_104:
[----:B------:R-:W-:Y:S05]  /*41c0*/  BSYNC B1 ;  /* 0x0000000000017941 */ /* 0x000fea0003800000 */
.L_x_103:
        /* <DEDUP_REMOVED lines=10> */
.L_x_106:
[----:B------:R-:W-:Y:S05]  /*4270*/  BSYNC B1 ;  /* 0x0000000000017941 */ /* 0x000fea0003800000 */
.L_x_105:
        /* <DEDUP_REMOVED lines=10> */
.L_x_108:
[----:B------:R-:W-:Y:S05]  /*4320*/  BSYNC B1 ;  /* 0x0000000000017941 */ /* 0x000fea0003800000 */
.L_x_107:
        /* <DEDUP_REMOVED lines=9> */
.L_x_110:
[----:B------:R-:W-:Y:S05]  /*43c0*/  BSYNC B1 ;  /* 0x0000000000017941 */ /* 0x000fea0003800000 */
.L_x_109:
        /* <DEDUP_REMOVED lines=9> */
.L_x_112:
[----:B------:R-:W-:Y:S05]  /*4460*/  BSYNC B1 ;  /* 0x0000000000017941 */ /* 0x000fea0003800000 */
.L_x_111:
        /* <DEDUP_REMOVED lines=10> */
.L_x_114:
[----:B------:R-:W-:Y:S05]  /*4510*/  BSYNC B1 ;  /* 0x0000000000017941 */ /* 0x000fea0003800000 */
.L_x_113:
        /* <DEDUP_REMOVED lines=10> */
.L_x_116:
[----:B------:R-:W-:Y:S05]  /*45c0*/  BSYNC B1 ;  /* 0x0000000000017941 */ /* 0x000fea0003800000 */
.L_x_115:
        /* <DEDUP_REMOVED lines=9> */
.L_x_118:
[----:B------:R-:W-:Y:S05]  /*4660*/  BSYNC B1 ;  /* 0x0000000000017941 */ /* 0x000fea0003800000 */
.L_x_117:
        /* <DEDUP_REMOVED lines=9> */
.L_x_120:
[----:B------:R-:W-:Y:S05]  /*4700*/  BSYNC B1 ;  /* 0x0000000000017941 */ /* 0x000fea0003800000 */
.L_x_119:
        /* <DEDUP_REMOVED lines=10> */
.L_x_122:
[----:B------:R-:W-:Y:S05]  /*47b0*/  BSYNC B1 ;  /* 0x0000000000017941 */ /* 0x000fea0003800000 */
.L_x_121:
        /* <DEDUP_REMOVED lines=10> */
.L_x_124:
[----:B------:R-:W-:Y:S05]  /*4860*/  BSYNC B1 ;  /* 0x0000000000017941 */ /* 0x000fea0003800000 */
.L_x_123:
        /* <DEDUP_REMOVED lines=9> */
.L_x_126:
[----:B------:R-:W-:Y:S05]  /*4900*/  BSYNC B1 ;  /* 0x0000000000017941 */ /* 0x000fea0003800000 */
.L_x_125:
        /* <DEDUP_REMOVED lines=9> */
.L_x_128:
[----:B------:R-:W-:Y:S05]  /*49a0*/  BSYNC B1 ;  /* 0x0000000000017941 */ /* 0x000fea0003800000 */
.L_x_127:
        /* <DEDUP_REMOVED lines=10> */
.L_x_130:
[----:B------:R-:W-:Y:S05]  /*4a50*/  BSYNC B1 ;  /* 0x0000000000017941 */ /* 0x000fea0003800000 */
.L_x_129:
        /* <DEDUP_REMOVED lines=10> */
.L_x_132:
[----:B------:R-:W-:Y:S05]  /*4b00*/  BSYNC B1 ;  /* 0x0000000000017941 */ /* 0x000fea0003800000 */
.L_x_131:
        /* <DEDUP_REMOVED lines=9> */
.L_x_134:
[----:B------:R-:W-:Y:S05]  /*4ba0*/  BSYNC B1 ;  /* 0x0000000000017941 */ /* 0x000fea0003800000 */
.L_x_133:
        /* <DEDUP_REMOVED lines=9> */
.L_x_136:
[----:B------:R-:W-:Y:S05]  /*4c40*/  BSYNC B1 ;  /* 0x0000000000017941 */ /* 0x000fea0003800000 */
.L_x_135:
        /* <DEDUP_REMOVED lines=10> */
.L_x_138:
[----:B------:R-:W-:Y:S05]  /*4cf0*/  BSYNC B1 ;  /* 0x0000000000017941 */ /* 0x000fea0003800000 */
.L_x_137:
        /* <DEDUP_REMOVED lines=10> */
.L_x_140:
[----:B------:R-:W-:Y:S05]  /*4da0*/  BSYNC B1 ;  /* 0x0000000000017941 */ /* 0x000fea0003800000 */
.L_x_139:
        /* <DEDUP_REMOVED lines=9> */
.L_x_142:
[----:B------:R-:W-:Y:S05]  /*4e40*/  BSYNC B1 ;  /* 0x0000000000017941 */ /* 0x000fea0003800000 */
.L_x_141:
        /* <DEDUP_REMOVED lines=9> */
.L_x_144:
[----:B------:R-:W-:Y:S05]  /*4ee0*/  BSYNC B1 ;  /* 0x0000000000017941 */ /* 0x000fea0003800000 */
.L_x_143:
        /* <DEDUP_REMOVED lines=10> */
.L_x_146:
[----:B------:R-:W-:Y:S05]  /*4f90*/  BSYNC B1 ;  /* 0x0000000000017941 */ /* 0x000fea0003800000 */
.L_x_145:
        /* <DEDUP_REMOVED lines=10> */
.L_x_148:
[----:B------:R-:W-:Y:S05]  /*5040*/  BSYNC B1 ;  /* 0x0000000000017941 */ /* 0x000fea0003800000 */
.L_x_147:
        /* <DEDUP_REMOVED lines=9> */
.L_x_150:
[----:B------:R-:W-:Y:S05]  /*50e0*/  BSYNC B1 ;  /* 0x0000000000017941 */ /* 0x000fea0003800000 */
.L_x_149:
        /* <DEDUP_REMOVED lines=9> */
.L_x_152:
[----:B------:R-:W-:Y:S05]  /*5180*/  BSYNC B1 ;  /* 0x0000000000017941 */ /* 0x000fea0003800000 */
.L_x_151:
        /* <DEDUP_REMOVED lines=10> */
.L_x_154:
[----:B------:R-:W-:Y:S05]  /*5230*/  BSYNC B1 ;  /* 0x0000000000017941 */ /* 0x000fea0003800000 */
.L_x_153:
        /* <DEDUP_REMOVED lines=10> */
.L_x_156:
[----:B------:R-:W-:Y:S05]  /*52e0*/  BSYNC B1 ;  /* 0x0000000000017941 */ /* 0x000fea0003800000 */
.L_x_155:
[----:B01---5:R-:W-:Y:S01]  /*52f0*/  LOP3.LUT R2, R15, 0xffffe000, RZ, 0xc0, !PT ;  /* 0xffffe0000f027812 */ /* 0x023fe200078ec0ff */
        /* <DEDUP_REMOVED lines=8> */
.L_x_158:
[----:B------:R-:W-:Y:S05]  /*5380*/  BSYNC B1 ;  /* 0x0000000000017941 */ /* 0x000fea0003800000 */
.L_x_157:
[----:B-----5:R-:W-:Y:S01]  /*5390*/  LOP3.LUT R2, R15, 0xffffe000, RZ, 0xc0, !PT ;  /* 0xffffe0000f027812 */ /* 0x020fe200078ec0ff */
[----:B------:R-:W-:Y:S01]  /*53a0*/  BSSY B1, `(.L_x_159) ;  /* 0x000000a000017945 */ /* 0x000fe20003800000 */
[----:B------:R-:W-:-:S03]  /*53b0*/  ISETP.GT.AND P1, PT, R0, 0x8, P1 ;  /* 0x000000080000780c */ /* 0x000fc60000f24270 */
[----:B------:R-:W-:Y:S01]  /*53c0*/  FMUL R3, R2, R89 ;  /* 0x0000005902037220 */ /* 0x000fe20000400000 */
[----:B------:R-:W-:-:S03]  /*53d0*/  @P0 IMAD.MOV.U32 R2, RZ, RZ, R8 ;  /* 0x000000ffff020224 */ /* 0x000fc600078e0008 */
[----:B0-----:R-:W-:Y:S01]  /*53e0*/  FFMA R7, R86, R88, R3 ;  /* 0x0000005856077223 */ /* 0x001fe20000000003 */
[----:B------:R-:W-:-:S04]  /*53f0*/  @P0 IMAD.MOV.U32 R3, RZ, RZ, R9 ;  /* 0x000000ffff030224 */ /* 0x000fc800078e0009 */
[----:B------:R-:W-:-:S05]  /*5400*/  F2FP.TF32.F32.PACK_B R7, R7 ;  /* 0x00000007ff07723e */ /* 0x000fca00024050ff */
[----:B------:R0:W-:Y:S01]  /*5410*/  @P0 STG.E desc[UR54][R2.64+0x1e0], R7 ;  /* 0x0001e00702000986 */ /* 0x0001e2000c101936 */
[----:B------:R-:W-:Y:S05]  /*5420*/  @!P1 BRA `(.L_x_160) ;  /* 0x0000000000049947 */ /* 0x000fea0003800000 */
[----:B------:R0:W5:Y:S02]  /*5430*/  LDG.E.LTC128B R15, desc[UR54][R4.64+0x1e4] ;  /* 0x0001e436040f7981 */ /* 0x000164000c1e1920 */
.L_x_160:
[----:B------:R-:W-:Y:S05]  /*5440*/  BSYNC B1 ;  /* 0x0000000000017941 */ /* 0x000fea0003800000 */
.L_x_159:
[----:B------:R-:W-:Y:S05]  /*5450*/  @!P1 BRA `(.L_x_161) ;  /* 0x0000001000b09947 */ /* 0x000fea0003800000 */
[----:B-----5:R-:W-:-:S05]  /*5460*/  LOP3.LUT R0, R15, 0xffffe000, RZ, 0xc0, !PT ;  /* 0xffffe0000f007812 */ /* 0x020fca00078ec0ff */
[----:B------:R-:W-:-:S04]  /*5470*/  FMUL R0, R0, R89 ;  /* 0x0000005900007220 */ /* 0x000fc80000400000 */
[----:B------:R-:W-:-:S05]  /*5480*/  FFMA R87, R87, R88, R0 ;  /* 0x0000005857577223 */ /* 0x000fca0000000000 */
[----:B------:R-:W-:-:S05]  /*5490*/  F2FP.TF32.F32.PACK_B R87, R87 ;  /* 0x00000057ff57723e */ /* 0x000fca00024050ff */
[----:B------:R0:W-:Y:S01]  /*54a0*/  STG.E desc[UR54][R8.64+0x1e4], R87 ;  /* 0x0001e45708007986 */ /* 0x0001e2000c101936 */
[----:B------:R-:W-:Y:S05]  /*54b0*/  BRA `(.L_x_161) ;  /* 0x0000001000987947 */ /* 0x000fea0003800000 */
.L_x_36:
[----:B------:R-:W-:Y:S01]  /*54c0*/  ULDC.64 UR4, c[0x0][0x5c0] ;  /* 0x0001700000047ab9 */ /* 0x000fe20000000a00 */
[-C--:B------:R-:W-:Y:S01]  /*54d0*/  FMUL R9, R24, R88.reuse ;  /* 0x0000005818097220 */ /* 0x080fe20000400000 */
[----:B------:R-:W-:Y:S01]  /*54e0*/  LEA R2, P1, R102, UR4, 0x2 ;  /* 0x0000000466027c11 */ /* 0x000fe2000f8210ff */
[-C--:B------:R-:W-:Y:S01]  /*54f0*/  FMUL R25, R25, R88.reuse ;  /* 0x0000005819197220 */ /* 0x080fe20000400000 */
[----:B------:R-:W-:Y:S01]  /*5500*/  ISETP.GT.AND P3, PT, R14, 0x1, PT ;  /* 0x000000010e00780c */ /* 0x000fe20003f64270 */
[-C--:B------:R-:W-:Y:S01]  /*5510*/  FMUL R27, R27, R88.reuse ;  /* 0x000000581b1b7220 */ /* 0x080fe20000400000 */
[----:B------:R-:W-:Y:S01]  /*5520*/  F2FP.TF32.F32.PACK_B R9, R9 ;  /* 0x00000009ff09723e */ /* 0x000fe200024050ff */
[-C--:B------:R-:W-:Y:S01]  /*5530*/  FMUL R29, R29, R88.reuse ;  /* 0x000000581d1d7220 */ /* 0x080fe20000400000 */
[----:B------:R-:W-:Y:S01]  /*5540*/  LEA.HI.X R3, R102, UR5, R7, 0x2, P1 ;  /* 0x0000000566037c11 */ /* 0x000fe200088f1407 */
[-C--:B------:R-:W-:Y:S01]  /*5550*/  FMUL R7, R26, R88.reuse ;  /* 0x000000581a077220 */ /* 0x080fe20000400000 */
[----:B------:R-:W-:Y:S01]  /*5560*/  ISETP.GT.AND P1, PT, R0, RZ, P3 ;  /* 0x000000ff0000720c */ /* 0x000fe20001f24270 */
[-C--:B------:R-:W-:Y:S01]  /*5570*/  FMUL R11, R30, R88.reuse ;  /* 0x000000581e0b7220 */ /* 0x080fe20000400000 */
[----:B------:R-:W-:Y:S01]  /*5580*/  F2FP.TF32.F32.PACK_B R25, R25 ;  /* 0x00000019ff19723e */ /* 0x000fe200024050ff */
[----:B------:R0:W-:Y:S01]  /*5590*/  @P2 STG.E desc[UR54][R2.64], R9 ;  /* 0x0000000902002986 */ /* 0x0001e2000c101936 */
[----:B------:R-:W-:Y:S01]  /*55a0*/  ISETP.GT.AND P2, PT, R0, 0x8, P0 ;  /* 0x000000080000780c */ /* 0x000fe20000744270 */
[-C--:B------:R-:W-:Y:S01]  /*55b0*/  FMUL R31, R31, R88.reuse ;  /* 0x000000581f1f7220 */ /* 0x080fe20000400000 */
[----:B------:R-:W-:Y:S01]  /*55c0*/  ISETP.GT.AND P0, PT, R14, 0x8, PT ;  /* 0x000000080e00780c */ /* 0x000fe20003f04270 */
[-C--:B------:R-:W-:Y:S01]  /*55d0*/  FMUL R33, R33, R88.reuse ;  /* 0x0000005821217220 */ /* 0x080fe20000400000 */
[----:B------:R-:W-:Y:S01]  /*55e0*/  SHF.L.U64.HI R5, R95, 0x2, R94 ;  /* 0x000000025f057819 */ /* 0x000fe2000001025e */
[----:B------:R-:W-:Y:S01]  /*55f0*/  FMUL R35, R35, R88 ;  /* 0x0000005823237220 */ /* 0x000fe20000400000 */
[----:B------:R-:W-:Y:S01]  /*5600*/  LEA R4, P4, R95, R2, 0x2 ;  /* 0x000000025f047211 */ /* 0x000fe200078810ff */
[-C--:B------:R-:W-:Y:S01]  /*5610*/  FMUL R37, R37, R88.reuse ;  /* 0x0000005825257220 */ /* 0x080fe20000400000 */
[C---:B------:R-:W-:Y:S01]  /*5620*/  ISETP.GT.AND P3, PT, R0.reuse, 0x8, P3 ;  /* 0x000000080000780c */ /* 0x040fe20001f64270 */
[----:B------:R-:W-:Y:S01]  /*5630*/  @P1 STG.E desc[UR54][R2.64+0x4], R25 ;  /* 0x0000041902001986 */ /* 0x000fe2000c101936 */
[----:B------:R-:W-:Y:S01]  /*5640*/  ISETP.GT.AND P5, PT, R0, RZ, P0 ;  /* 0x000000ff0000720c */ /* 0x000fe200007a4270 */
[----:B------:R-:W-:Y:S01]  /*5650*/  IMAD.X R5, R5, 0x1, R3, P4 ;  /* 0x0000000105057824 */ /* 0x000fe200020e0603 */
[----:B------:R-:W-:Y:S01]  /*5660*/  F2FP.TF32.F32.PACK_B R7, R7 ;  /* 0x00000007ff07723e */ /* 0x000fe200024050ff */
[-C--:B0-----:R-:W-:Y:S01]  /*5670*/  FMUL R9, R28, R88.reuse ;  /* 0x000000581c097220 */ /* 0x081fe20000400000 */
[----:B------:R-:W-:Y:S01]  /*5680*/  ISETP.GT.AND P1, PT, R14, 0x9, PT ;  /* 0x000000090e00780c */ /* 0x000fe20003f24270 */
[-C--:B------:R-:W-:Y:S01]  /*5690*/  FMUL R39, R39, R88.reuse ;  /* 0x0000005827277220 */ /* 0x080fe20000400000 */
[----:B------:R-:W-:Y:S01]  /*56a0*/  F2FP.TF32.F32.PACK_B R27, R27 ;  /* 0x0000001bff1b723e */ /* 0x000fe200024050ff */
[----:B------:R0:W-:Y:S01]  /*56b0*/  @P2 STG.E desc[UR54][R4.64], R7 ;  /* 0x0000000704002986 */ /* 0x0001e2000c101936 */
[----:B------:R-:W-:Y:S01]  /*56c0*/  F2FP.TF32.F32.PACK_B R9, R9 ;  /* 0x00000009ff09723e */ /* 0x000fe200024050ff */
[-C--:B------:R-:W-:Y:S01]  /*56d0*/  FMUL R41, R41, R88.reuse ;  /* 0x0000005829297220 */ /* 0x080fe20000400000 */
[C---:B------:R-:W-:Y:S01]  /*56e0*/  ISETP.GT.AND P4, PT, R0.reuse, RZ, P1 ;  /* 0x000000ff0000720c */ /* 0x040fe20000f84270 */
[----:B------:R-:W-:Y:S01]  /*56f0*/  @P3 STG.E desc[UR54][R4.64+0x4], R27 ;  /* 0x0000041b04003986 */ /* 0x000fe2000c101936 */
[----:B------:R-:W-:Y:S01]  /*5700*/  ISETP.GT.AND P2, PT, R0, 0x8, P0 ;  /* 0x000000080000780c */ /* 0x000fe20000744270 */
[-C--:B------:R-:W-:Y:S01]  /*5710*/  FMUL R43, R43, R88.reuse ;  /* 0x000000582b2b7220 */ /* 0x080fe20000400000 */
[----:B------:R-:W-:Y:S01]  /*5720*/  ISETP.GT.AND P0, PT, R14, 0x10, PT ;  /* 0x000000100e00780c */ /* 0x000fe20003f04270 */
[----:B------:R1:W-:Y:S01]  /*5730*/  @P5 STG.E desc[UR54][R2.64+0x20], R9 ;  /* 0x0000200902005986 */ /* 0x0003e2000c101936 */
[C---:B------:R-:W-:Y:S01]  /*5740*/  ISETP.GT.AND P3, PT, R0.reuse, 0x8, P1 ;  /* 0x000000080000780c */ /* 0x040fe20000f64270 */
[-C--:B------:R-:W-:Y:S01]  /*5750*/  FMUL R45, R45, R88.reuse ;  /* 0x000000582d2d7220 */ /* 0x080fe20000400000 */
[----:B------:R-:W-:Y:S01]  /*5760*/  ISETP.GT.AND P5, PT, R0, RZ, P0 ;  /* 0x000000ff0000720c */ /* 0x000fe200007a4270 */
[-C--:B0-----:R-:W-:Y:S01]  /*5770*/  FMUL R7, R32, R88.reuse ;  /* 0x0000005820077220 */ /* 0x081fe20000400000 */
[----:B------:R-:W-:Y:S01]  /*5780*/  F2FP.TF32.F32.PACK_B R29, R29 ;  /* 0x0000001dff1d723e */ /* 0x000fe200024050ff */
[-C--:B------:R-:W-:Y:S01]  /*5790*/  FMUL R47, R47, R88.reuse ;  /* 0x000000582f2f7220 */ /* 0x080fe20000400000 */
[----:B------:R-:W-:Y:S01]  /*57a0*/  F2FP.TF32.F32.PACK_B R11, R11 ;  /* 0x0000000bff0b723e */ /* 0x000fe200024050ff */
[-C--:B------:R-:W-:Y:S01]  /*57b0*/  FMUL R49, R49, R88.reuse ;  /* 0x0000005831317220 */ /* 0x080fe20000400000 */
[----:B------:R-:W-:Y:S01]  /*57c0*/  ISETP.GT.AND P1, PT, R14, 0x11, PT ;  /* 0x000000110e00780c */ /* 0x000fe20003f24270 */
[----:B------:R-:W-:Y:S01]  /*57d0*/  @P4 STG.E desc[UR54][R2.64+0x24], R29 ;  /* 0x0000241d02004986 */ /* 0x000fe2000c101936 */
[----:B------:R-:W-:Y:S01]  /*57e0*/  F2FP.TF32.F32.PACK_B R31, R31 ;  /* 0x0000001fff1f723e */ /* 0x000fe200024050ff */
[-C--:B-1----:R-:W-:Y:S01]  /*57f0*/  FMUL R9, R34, R88.reuse ;  /* 0x0000005822097220 */ /* 0x082fe20000400000 */
[----:B------:R-:W-:Y:S01]  /*5800*/  F2FP.TF32.F32.PACK_B R7, R7 ;  /* 0x00000007ff07723e */ /* 0x000fe200024050ff */
[----:B------:R0:W-:Y:S01]  /*5810*/  @P2 STG.E desc[UR54][R4.64+0x20], R11 ;  /* 0x0000200b04002986 */ /* 0x0001e2000c101936 */
[C---:B------:R-:W-:Y:S01]  /*5820*/  ISETP.GT.AND P4, PT, R0.reuse, RZ, P1 ;  /* 0x000000ff0000720c */ /* 0x040fe20000f84270 */
[-C--:B------:R-:W-:Y:S01]  /*5830*/  FMUL R51, R51, R88.reuse ;  /* 0x0000005833337220 */ /* 0x080fe20000400000 */
[----:B------:R-:W-:Y:S01]  /*5840*/  ISETP.GT.AND P2, PT, R0, 0x8, P0 ;  /* 0x000000080000780c */ /* 0x000fe20000744270 */
[----:B------:R-:W-:Y:S01]  /*5850*/  @P3 STG.E desc[UR54][R4.64+0x24], R31 ;  /* 0x0000241f04003986 */ /* 0x000fe2000c101936 */
[----:B------:R-:W-:Y:S01]  /*5860*/  ISETP.GT.AND P0, PT, R14, 0x18, PT ;  /* 0x000000180e00780c */ /* 0x000fe20003f04270 */
[-C--:B------:R-:W-:Y:S01]  /*5870*/  FMUL R53, R53, R88.reuse ;  /* 0x0000005835357220 */ /* 0x080fe20000400000 */
[C---:B------:R-:W-:Y:S01]  /*5880*/  ISETP.GT.AND P3, PT, R0.reuse, 0x8, P1 ;  /* 0x000000080000780c */ /* 0x040fe20000f64270 */
[----:B------:R1:W-:Y:S01]  /*5890*/  @P5 STG.E desc[UR54][R2.64+0x40], R7 ;  /* 0x0000400702005986 */ /* 0x0003e2000c101936 */
[----:B------:R-:W-:Y:S01]  /*58a0*/  ISETP.GT.AND P5, PT, R0, RZ, P0 ;  /* 0x000000ff0000720c */ /* 0x000fe200007a4270 */
[-C--:B------:R-:W-:Y:S01]  /*58b0*/  FMUL R55, R55, R88.reuse ;  /* 0x0000005837377220 */ /* 0x080fe20000400000 */
[----:B------:R-:W-:Y:S01]  /*58c0*/  F2FP.TF32.F32.PACK_B R33, R33 ;  /* 0x00000021ff21723e */ /* 0x000fe200024050ff */
[-C--:B0-----:R-:W-:Y:S01]  /*58d0*/  FMUL R11, R38, R88.reuse ;  /* 0x00000058260b7220 */ /* 0x081fe20000400000 */
[----:B------:R-:W-:Y:S01]  /*58e0*/  F2FP.TF32.F32.PACK_B R9, R9 ;  /* 0x00000009ff09723e */ /* 0x000fe200024050ff */
[-C--:B------:R-:W-:Y:S01]  /*58f0*/  FMUL R57, R57, R88.reuse ;  /* 0x0000005839397220 */ /* 0x080fe20000400000 */
[----:B------:R-:W-:Y:S01]  /*5900*/  ISETP.GT.AND P1, PT, R14, 0x19, PT ;  /* 0x000000190e00780c */ /* 0x000fe20003f24270 */
[----:B------:R-:W-:Y:S01]  /*5910*/  @P4 STG.E desc[UR54][R2.64+0x44], R33 ;  /* 0x0000442102004986 */ /* 0x000fe2000c101936 */
[----:B------:R-:W-:Y:S01]  /*5920*/  F2FP.TF32.F32.PACK_B R35, R35 ;  /* 0x00000023ff23723e */ /* 0x000fe200024050ff */
[-C--:B------:R-:W-:Y:S01]  /*5930*/  FMUL R59, R59, R88.reuse ;  /* 0x000000583b3b7220 */ /* 0x080fe20000400000 */
[----:B------:R-:W-:Y:S01]  /*5940*/  ISETP.GT.AND P4, PT, R0, RZ, P1 ;  /* 0x000000ff0000720c */ /* 0x000fe20000f84270 */
[-C--:B-1----:R-:W-:Y:S01]  /*5950*/  FMUL R7, R36, R88.reuse ;  /* 0x0000005824077220 */ /* 0x082fe20000400000 */
[----:B------:R0:W-:Y:S01]  /*5960*/  @P2 STG.E desc[UR54][R4.64+0x40], R9 ;  /* 0x0000400904002986 */ /* 0x0001e2000c101936 */
[----:B------:R-:W-:Y:S01]  /*5970*/  ISETP.GT.AND P2, PT, R0, 0x8, P0 ;  /* 0x000000080000780c */ /* 0x000fe20000744270 */
[-C--:B------:R-:W-:Y:S01]  /*5980*/  FMUL R61, R61, R88.reuse ;  /* 0x000000583d3d7220 */ /* 0x080fe20000400000 */
[----:B------:R-:W-:Y:S01]  /*5990*/  ISETP.GT.AND P0, PT, R14, 0x20, PT ;  /* 0x000000200e00780c */ /* 0x000fe20003f04270 */
[----:B------:R-:W-:Y:S01]  /*59a0*/  @P3 STG.E desc[UR54][R4.64+0x44], R35 ;  /* 0x0000442304003986 */ /* 0x000fe2000c101936 */
[----:B------:R-:W-:Y:S01]  /*59b0*/  F2FP.TF32.F32.PACK_B R7, R7 ;  /* 0x00000007ff07723e */ /* 0x000fe200024050ff */
[-C--:B------:R-:W-:Y:S01]  /*59c0*/  FMUL R63, R63, R88.reuse ;  /* 0x000000583f3f7220 */ /* 0x080fe20000400000 */
[C---:B------:R-:W-:Y:S01]  /*59d0*/  ISETP.GT.AND P3, PT, R0.reuse, 0x8, P1 ;  /* 0x000000080000780c */ /* 0x040fe20000f64270 */
[-C--:B------:R-:W-:Y:S01]  /*59e0*/  FMUL R65, R65, R88.reuse ;  /* 0x0000005841417220 */ /* 0x080fe20000400000 */
[----:B------:R-:W-:Y:S01]  /*59f0*/  F2FP.TF32.F32.PACK_B R37, R37 ;  /* 0x00000025ff25723e */ /* 0x000fe200024050ff */
[----:B------:R1:W-:Y:S01]  /*5a00*/  @P5 STG.E desc[UR54][R2.64+0x60], R7 ;  /* 0x0000600702005986 */ /* 0x0003e2000c101936 */
[----:B------:R-:W-:Y:S01]  /*5a10*/  ISETP.GT.AND P5, PT, R0, RZ, P0 ;  /* 0x000000ff0000720c */ /* 0x000fe200007a4270 */
[-C--:B0-----:R-:W-:Y:S01]  /*5a20*/  FMUL R9, R42, R88.reuse ;  /* 0x000000582a097220 */ /* 0x081fe20000400000 */
[----:B------:R-:W-:Y:S01]  /*5a30*/  F2FP.TF32.F32.PACK_B R11, R11 ;  /* 0x0000000bff0b723e */ /* 0x000fe200024050ff */
[----:B------:R-:W-:Y:S01]  /*5a40*/  @P4 STG.E desc[UR54][R2.64+0x64], R37 ;  /* 0x0000642502004986 */ /* 0x000fe2000c101936 */
[----:B------:R-:W-:Y:S01]  /*5a50*/  ISETP.GT.AND P1, PT, R14, 0x21, PT ;  /* 0x000000210e00780c */ /* 0x000fe20003f24270 */
[-C--:B------:R-:W-:Y:S01]  /*5a60*/  FMUL R67, R67, R88.reuse ;  /* 0x0000005843437220 */ /* 0x080fe20000400000 */
[----:B------:R-:W-:Y:S01]  /*5a70*/  F2FP.TF32.F32.PACK_B R39, R39 ;  /* 0x00000027ff27723e */ /* 0x000fe200024050ff */
[----:B------:R0:W-:Y:S01]  /*5a80*/  @P2 STG.E desc[UR54][R4.64+0x60], R11 ;  /* 0x0000600b04002986 */ /* 0x0001e2000c101936 */
[C---:B------:R-:W-:Y:S01]  /*5a90*/  ISETP.GT.AND P4, PT, R0.reuse, RZ, P1 ;  /* 0x000000ff0000720c */ /* 0x040fe20000f84270 */
[-C--:B------:R-:W-:Y:S01]  /*5aa0*/  FMUL R69, R69, R88.reuse ;  /* 0x0000005845457220 */ /* 0x080fe20000400000 */
[----:B------:R-:W-:Y:S01]  /*5ab0*/  ISETP.GT.AND P2, PT, R0, 0x8, P0 ;  /* 0x000000080000780c */ /* 0x000fe20000744270 */
[-C--:B-1----:R-:W-:Y:S01]  /*5ac0*/  FMUL R7, R40, R88.reuse ;  /* 0x0000005828077220 */ /* 0x082fe20000400000 */
[----:B------:R-:W-:Y:S01]  /*5ad0*/  ISETP.GT.AND P0, PT, R14, 0x28, PT ;  /* 0x000000280e00780c */ /* 0x000fe20003f04270 */
[----:B------:R-:W-:Y:S01]  /*5ae0*/  @P3 STG.E desc[UR54][R4.64+0x64], R39 ;  /* 0x0000642704003986 */ /* 0x000fe2000c101936 */
[----:B------:R-:W-:Y:S01]  /*5af0*/  ISETP.GT.AND P3, PT, R0, 0x8, P1 ;  /* 0x000000080000780c */ /* 0x000fe20000f64270 */
[-C--:B------:R-:W-:Y:S01]  /*5b00*/  FMUL R71, R71, R88.reuse ;  /* 0x0000005847477220 */ /* 0x080fe20000400000 */
[----:B------:R-:W-:Y:S01]  /*5b10*/  F2FP.TF32.F32.PACK_B R7, R7 ;  /* 0x00000007ff07723e */ /* 0x000fe200024050ff */
[-C--:B------:R-:W-:Y:S01]  /*5b20*/  FMUL R73, R73, R88.reuse ;  /* 0x0000005849497220 */ /* 0x080fe20000400000 */
[----:B------:R-:W-:Y:S01]  /*5b30*/  F2FP.TF32.F32.PACK_B R41, R41 ;  /* 0x00000029ff29723e */ /* 0x000fe200024050ff */
[-C--:B0-----:R-:W-:Y:S01]  /*5b40*/  FMUL R11, R46, R88.reuse ;  /* 0x000000582e0b7220 */ /* 0x081fe20000400000 */
[----:B------:R-:W-:Y:S01]  /*5b50*/  F2FP.TF32.F32.PACK_B R9, R9 ;  /* 0x00000009ff09723e */ /* 0x000fe200024050ff */
[----:B------:R0:W-:Y:S01]  /*5b60*/  @P5 STG.E desc[UR54][R2.64+0x80], R7 ;  /* 0x0000800702005986 */ /* 0x0001e2000c101936 */
[----:B------:R-:W-:Y:S01]  /*5b70*/  ISETP.GT.AND P5, PT, R0, RZ, P0 ;  /* 0x000000ff0000720c */ /* 0x000fe200007a4270 */
[-C--:B------:R-:W-:Y:S01]  /*5b80*/  FMUL R75, R75, R88.reuse ;  /* 0x000000584b4b7220 */ /* 0x080fe20000400000 */
[----:B------:R-:W-:Y:S01]  /*5b90*/  ISETP.GT.AND P1, PT, R14, 0x29, PT ;  /* 0x000000290e00780c */ /* 0x000fe20003f24270 */
[----:B------:R-:W-:Y:S01]  /*5ba0*/  @P4 STG.E desc[UR54][R2.64+0x84], R41 ;  /* 0x0000842902004986 */ /* 0x000fe2000c101936 */
[----:B------:R-:W-:Y:S01]  /*5bb0*/  F2FP.TF32.F32.PACK_B R43, R43 ;  /* 0x0000002bff2b723e */ /* 0x000fe200024050ff */
[-C--:B------:R-:W-:Y:S01]  /*5bc0*/  FMUL R77, R77, R88.reuse ;  /* 0x000000584d4d7220 */ /* 0x080fe20000400000 */
[C---:B------:R-:W-:Y:S01]  /*5bd0*/  ISETP.GT.AND P4, PT, R0.reuse, RZ, P1 ;  /* 0x000000ff0000720c */ /* 0x040fe20000f84270 */
[----:B------:R1:W-:Y:S01]  /*5be0*/  @P2 STG.E desc[UR54][R4.64+0x80], R9 ;  /* 0x0000800904002986 */ /* 0x0003e2000c101936 */
[----:B------:R-:W-:Y:S01]  /*5bf0*/  ISETP.GT.AND P2, PT, R0, 0x8, P0 ;  /* 0x000000080000780c */ /* 0x000fe20000744270 */
[-C--:B------:R-:W-:Y:S01]  /*5c00*/  FMUL R79, R79, R88.reuse ;  /* 0x000000584f4f7220 */ /* 0x080fe20000400000 */
[----:B------:R-:W-:Y:S01]  /*5c10*/  ISETP.GT.AND P0, PT, R14, 0x30, PT ;  /* 0x000000300e00780c */ /* 0x000fe20003f04270 */
[-C--:B0-----:R-:W-:Y:S01]  /*5c20*/  FMUL R7, R44, R88.reuse ;  /* 0x000000582c077220 */ /* 0x081fe20000400000 */
[----:B------:R-:W-:Y:S01]  /*5c30*/  @P3 STG.E desc[UR54][R4.64+0x84], R43 ;  /* 0x0000842b04003986 */ /* 0x000fe2000c101936 */
[----:B------:R-:W-:Y:S01]  /*5c40*/  ISETP.GT.AND P3, PT, R0, 0x8, P1 ;  /* 0x000000080000780c */ /* 0x000fe20000f64270 */
[-C--:B------:R-:W-:Y:S01]  /*5c50*/  FMUL R81, R81, R88.reuse ;  /* 0x0000005851517220 */ /* 0x080fe20000400000 */
[----:B------:R-:W-:Y:S01]  /*5c60*/  F2FP.TF32.F32.PACK_B R45, R45 ;  /* 0x0000002dff2d723e */ /* 0x000fe200024050ff */
[-C--:B------:R-:W-:Y:S01]  /*5c70*/  FMUL R83, R83, R88.reuse ;  /* 0x0000005853537220 */ /* 0x080fe20000400000 */
[----:B------:R-:W-:Y:S01]  /*5c80*/  F2FP.TF32.F32.PACK_B R7, R7 ;  /* 0x00000007ff07723e */ /* 0x000fe200024050ff */
[-C--:B------:R-:W-:Y:S01]  /*5c90*/  FMUL R13, R84, R88.reuse ;  /* 0x00000058540d7220 */ /* 0x080fe20000400000 */
[----:B------:R-:W-:Y:S01]  /*5ca0*/  F2FP.TF32.F32.PACK_B R11, R11 ;  /* 0x0000000bff0b723e */ /* 0x000fe200024050ff */
[-C--:B-1----:R-:W-:Y:S01]  /*5cb0*/  FMUL R9, R50, R88.reuse ;  /* 0x0000005832097220 */ /* 0x082fe20000400000 */
[----:B------:R-:W-:Y:S01]  /*5cc0*/  ISETP.GT.AND P1, PT, R14, 0x31, PT ;  /* 0x000000310e00780c */ /* 0x000fe20003f24270 */
[----:B------:R0:W-:Y:S01]  /*5cd0*/  @P5 STG.E desc[UR54][R2.64+0xa0], R7 ;  /* 0x0000a00702005986 */ /* 0x0001e2000c101936 */
[C---:B------:R-:W-:Y:S01]  /*5ce0*/  ISETP.GT.AND P5, PT, R0.reuse, RZ, P0 ;  /* 0x000000ff0000720c */ /* 0x040fe200007a4270 */
[-C--:B------:R-:W-:Y:S01]  /*5cf0*/  FMUL R85, R85, R88.reuse ;  /* 0x0000005855557220 */ /* 0x080fe20000400000 */
[----:B------:R-:W-:Y:S01]  /*5d00*/  F2FP.TF32.F32.PACK_B R47, R47 ;  /* 0x0000002fff2f723e */ /* 0x000fe200024050ff */
[----:B------:R-:W-:Y:S01]  /*5d10*/  @P4 STG.E desc[UR54][R2.64+0xa4], R45 ;  /* 0x0000a42d02004986 */ /* 0x000fe2000c101936 */
[----:B------:R-:W-:Y:S01]  /*5d20*/  ISETP.GT.AND P4, PT, R0, RZ, P1 ;  /* 0x000000ff0000720c */ /* 0x000fe20000f84270 */
[-C--:B------:R-:W-:Y:S01]  /*5d30*/  FMUL R15, R86, R88.reuse ;  /* 0x00000058560f7220 */ /* 0x080fe20000400000 */
[----:B------:R-:W-:Y:S01]  /*5d40*/  F2FP.TF32.F32.PACK_B R49, R49 ;  /* 0x00000031ff31723e */ /* 0x000fe200024050ff */
[----:B------:R1:W-:Y:S01]  /*5d50*/  @P2 STG.E desc[UR54][R4.64+0xa0], R11 ;  /* 0x0000a00b04002986 */ /* 0x0003e2000c101936 */
[----:B------:R-:W-:Y:S01]  /*5d60*/  ISETP.GT.AND P2, PT, R0, 0x8, P0 ;  /* 0x000000080000780c */ /* 0x000fe20000744270 */
[-C--:B------:R-:W-:Y:S01]  /*5d70*/  FMUL R87, R87, R88.reuse ;  /* 0x0000005857577220 */ /* 0x080fe20000400000 */
[----:B------:R-:W-:Y:S01]  /*5d80*/  ISETP.GT.AND P0, PT, R14, 0x38, PT ;  /* 0x000000380e00780c */ /* 0x000fe20003f04270 */
[----:B0-----:R-:W-:Y:S01]  /*5d90*/  FMUL R7, R48, R88 ;  /* 0x0000005830077220 */ /* 0x001fe20000400000 */
[----:B------:R-:W-:Y:S01]  /*5da0*/  @P3 STG.E desc[UR54][R4.64+0xa4], R47 ;  /* 0x0000a42f04003986 */ /* 0x000fe2000c101936 */
[----:B------:R-:W-:-:S02]  /*5db0*/  ISETP.GT.AND P3, PT, R0, 0x8, P1 ;  /* 0x000000080000780c */ /* 0x000fc40000f64270 */
[----:B------:R-:W-:Y:S02]  /*5dc0*/  F2FP.TF32.F32.PACK_B R9, R9 ;  /* 0x00000009ff09723e */ /* 0x000fe400024050ff */
[----:B------:R-:W-:Y:S02]  /*5dd0*/  F2FP.TF32.F32.PACK_B R7, R7 ;  /* 0x00000007ff07723e */ /* 0x000fe400024050ff */
[----:B------:R-:W-:Y:S01]  /*5de0*/  ISETP.GT.AND P1, PT, R14, 0x39, PT ;  /* 0x000000390e00780c */ /* 0x000fe20003f24270 */
[----:B-1----:R-:W-:Y:S01]  /*5df0*/  FMUL R11, R54, R88 ;  /* 0x00000058360b7220 */ /* 0x002fe20000400000 */
[----:B------:R-:W-:Y:S01]  /*5e00*/  F2FP.TF32.F32.PACK_B R51, R51 ;  /* 0x00000033ff33723e */ /* 0x000fe200024050ff */
[----:B------:R0:W-:Y:S01]  /*5e10*/  @P5 STG.E desc[UR54][R2.64+0xc0], R7 ;  /* 0x0000c00702005986 */ /* 0x0001e2000c101936 */
[C---:B------:R-:W-:Y:S02]  /*5e20*/  ISETP.GT.AND P5, PT, R0.reuse, RZ, P0 ;  /* 0x000000ff0000720c */ /* 0x040fe400007a4270 */
[----:B------:R-:W-:Y:S01]  /*5e30*/  F2FP.TF32.F32.PACK_B R53, R53 ;  /* 0x00000035ff35723e */ /* 0x000fe200024050ff */
[----:B------:R-:W-:Y:S01]  /*5e40*/  @P4 STG.E desc[UR54][R2.64+0xc4], R49 ;  /* 0x0000c43102004986 */ /* 0x000fe2000c101936 */
[----:B------:R-:W-:-:S02]  /*5e50*/  ISETP.GT.AND P4, PT, R0, RZ, P1 ;  /* 0x000000ff0000720c */ /* 0x000fc40000f84270 */
[----:B------:R-:W-:Y:S01]  /*5e60*/  F2FP.TF32.F32.PACK_B R11, R11 ;  /* 0x0000000bff0b723e */ /* 0x000fe200024050ff */
[----:B------:R1:W-:Y:S01]  /*5e70*/  @P2 STG.E desc[UR54][R4.64+0xc0], R9 ;  /* 0x0000c00904002986 */ /* 0x0003e2000c101936 */
[----:B------:R-:W-:Y:S02]  /*5e80*/  ISETP.GT.AND P2, PT, R0, 0x8, P0 ;  /* 0x000000080000780c */ /* 0x000fe40000744270 */
[----:B------:R-:W-:Y:S01]  /*5e90*/  ISETP.GT.AND P0, PT, R14, 0x40, PT ;  /* 0x000000400e00780c */ /* 0x000fe20003f04270 */
[----:B0-----:R-:W-:Y:S01]  /*5ea0*/  FMUL R7, R52, R88 ;  /* 0x0000005834077220 */ /* 0x001fe20000400000 */
[----:B------:R-:W-:Y:S01]  /*5eb0*/  @P3 STG.E desc[UR54][R4.64+0xc4], R51 ;  /* 0x0000c43304003986 */ /* 0x000fe2000c101936 */
[----:B------:R-:W-:Y:S02]  /*5ec0*/  ISETP.GT.AND P3, PT, R0, 0x8, P1 ;  /* 0x000000080000780c */ /* 0x000fe40000f64270 */
[----:B------:R-:W-:Y:S02]  /*5ed0*/  ISETP.GT.AND P1, PT, R14, 0x41, PT ;  /* 0x000000410e00780c */ /* 0x000fe40003f24270 */
[----:B------:R-:W-:-:S02]  /*5ee0*/  F2FP.TF32.F32.PACK_B R7, R7 ;  /* 0x00000007ff07723e */ /* 0x000fc400024050ff */
[----:B------:R-:W-:Y:S01]  /*5ef0*/  F2FP.TF32.F32.PACK_B R55, R55 ;  /* 0x00000037ff37723e */ /* 0x000fe200024050ff */
[----:B-1----:R-:W-:Y:S01]  /*5f00*/  FMUL R9, R58, R88 ;  /* 0x000000583a097220 */ /* 0x002fe20000400000 */
[----:B------:R-:W-:Y:S01]  /*5f10*/  F2FP.TF32.F32.PACK_B R57, R57 ;  /* 0x00000039ff39723e */ /* 0x000fe200024050ff */
[----:B------:R0:W-:Y:S01]  /*5f20*/  @P5 STG.E desc[UR54][R2.64+0xe0], R7 ;  /* 0x0000e00702005986 */ /* 0x0001e2000c101936 */
[C---:B------:R-:W-:Y:S02]  /*5f30*/  ISETP.GT.AND P5, PT, R0.reuse, RZ, P0 ;  /* 0x000000ff0000720c */ /* 0x040fe400007a4270 */
[----:B------:R-:W-:Y:S01]  /*5f40*/  F2FP.TF32.F32.PACK_B R9, R9 ;  /* 0x00000009ff09723e */ /* 0x000fe200024050ff */
[----:B------:R-:W-:Y:S01]  /*5f50*/  @P4 STG.E desc[UR54][R2.64+0xe4], R53 ;  /* 0x0000e43502004986 */ /* 0x000fe2000c101936 */
[C---:B------:R-:W-:Y:S02]  /*5f60*/  ISETP.GT.AND P4, PT, R0.reuse, RZ, P1 ;  /* 0x000000ff0000720c */ /* 0x040fe40000f84270 */
[----:B------:R-:W-:Y:S01]  /*5f70*/  F2FP.TF32.F32.PACK_B R59, R59 ;  /* 0x0000003bff3b723e */ /* 0x000fe200024050ff */
[----:B------:R1:W-:Y:S01]  /*5f80*/  @P2 STG.E desc[UR54][R4.64+0xe0], R11 ;  /* 0x0000e00b04002986 */ /* 0x0003e2000c101936 */
[----:B------:R-:W-:-:S02]  /*5f90*/  ISETP.GT.AND P2, PT, R0, 0x8, P0 ;  /* 0x000000080000780c */ /* 0x000fc40000744270 */
[----:B------:R-:W-:Y:S01]  /*5fa0*/  ISETP.GT.AND P0, PT, R14, 0x48, PT ;  /* 0x000000480e00780c */ /* 0x000fe20003f04270 */
[-C--:B0-----:R-:W-:Y:S01]  /*5fb0*/  FMUL R7, R56, R88.reuse ;  /* 0x0000005838077220 */ /* 0x081fe20000400000 */
[----:B------:R-:W-:Y:S01]  /*5fc0*/  @P3 STG.E desc[UR54][R4.64+0xe4], R55 ;  /* 0x0000e43704003986 */ /* 0x000fe2000c101936 */
[----:B------:R-:W-:Y:S02]  /*5fd0*/  ISETP.GT.AND P3, PT, R0, 0x8, P1 ;  /* 0x000000080000780c */ /* 0x000fe40000f64270 */
[----:B------:R-:W-:Y:S02]  /*5fe0*/  ISETP.GT.AND P1, PT, R14, 0x49, PT ;  /* 0x000000490e00780c */ /* 0x000fe40003f24270 */
[----:B------:R-:W-:Y:S01]  /*5ff0*/  F2FP.TF32.F32.PACK_B R7, R7 ;  /* 0x00000007ff07723e */ /* 0x000fe200024050ff */
[----:B-1----:R-:W-:Y:S01]  /*6000*/  FMUL R11, R62, R88 ;  /* 0x000000583e0b7220 */ /* 0x002fe20000400000 */
[----:B------:R-:W-:-:S03]  /*6010*/  F2FP.TF32.F32.PACK_B R61, R61 ;  /* 0x0000003dff3d723e */ /* 0x000fc600024050ff */
[----:B------:R0:W-:Y:S01]  /*6020*/  @P5 STG.E desc[UR54][R2.64+0x100], R7 ;  /* 0x0001000702005986 */ /* 0x0001e2000c101936 */
[C---:B------:R-:W-:Y:S02]  /*6030*/  ISETP.GT.AND P5, PT, R0.reuse, RZ, P0 ;  /* 0x000000ff0000720c */ /* 0x040fe400007a4270 */
[----:B------:R-:W-:Y:S01]  /*6040*/  F2FP.TF32.F32.PACK_B R11, R11 ;  /* 0x0000000bff0b723e */ /* 0x000fe200024050ff */
[----:B------:R-:W-:Y:S01]  /*6050*/  @P4 STG.E desc[UR54][R2.64+0x104], R57 ;  /* 0x0001043902004986 */ /* 0x000fe2000c101936 */
[C---:B------:R-:W-:Y:S02]  /*6060*/  ISETP.GT.AND P4, PT, R0.reuse, RZ, P1 ;  /* 0x000000ff0000720c */ /* 0x040fe40000f84270 */
[----:B------:R-:W-:Y:S01]  /*6070*/  F2FP.TF32.F32.PACK_B R63, R63 ;  /* 0x0000003fff3f723e */ /* 0x000fe200024050ff */
[----:B------:R1:W-:Y:S01]  /*6080*/  @P2 STG.E desc[UR54][R4.64+0x100], R9 ;  /* 0x0001000904002986 */ /* 0x0003e2000c101936 */
[----:B------:R-:W-:Y:S02]  /*6090*/  ISETP.GT.AND P2, PT, R0, 0x8, P0 ;  /* 0x000000080000780c */ /* 0x000fe40000744270 */
[----:B------:R-:W-:Y:S01]  /*60a0*/  ISETP.GT.AND P0, PT, R14, 0x50, PT ;  /* 0x000000500e00780c */ /* 0x000fe20003f04270 */
[----:B0-----:R-:W-:Y:S01]  /*60b0*/  FMUL R7, R60, R88 ;  /* 0x000000583c077220 */ /* 0x001fe20000400000 */
[----:B------:R-:W-:Y:S01]  /*60c0*/  @P3 STG.E desc[UR54][R4.64+0x104], R59 ;  /* 0x0001043b04003986 */ /* 0x000fe2000c101936 */
[----:B------:R-:W-:-:S02]  /*60d0*/  ISETP.GT.AND P3, PT, R0, 0x8, P1 ;  /* 0x000000080000780c */ /* 0x000fc40000f64270 */
        /* <DEDUP_REMOVED lines=38> */
[----:B------:R-:W-:Y:S01]  /*6340*/  ISETP.GT.AND P0, PT, R0, 0x8, P0 ;  /* 0x000000080000780c */ /* 0x000fe20000704270 */
[----:B------:R-:W-:Y:S01]  /*6350*/  @P4 STG.E desc[UR54][R2.64+0x164], R69 ;  /* 0x0001644502004986 */ /* 0x000fe2000c101936 */
[----:B------:R-:W-:Y:S02]  /*6360*/  ISETP.GT.AND P4, PT, R14, 0x69, PT ;  /* 0x000000690e00780c */ /* 0x000fe40003f84270 */
[----:B------:R-:W-:Y:S01]  /*6370*/  F2FP.TF32.F32.PACK_B R9, R9 ;  /* 0x00000009ff09723e */ /* 0x000fe200024050ff */
[----:B------:R1:W-:Y:S01]  /*6380*/  @P2 STG.E desc[UR54][R4.64+0x160], R11 ;  /* 0x0001600b04002986 */ /* 0x0003e2000c101936 */
[C---:B------:R-:W-:Y:S02]  /*6390*/  ISETP.GT.AND P2, PT, R0.reuse, RZ, P1 ;  /* 0x000000ff0000720c */ /* 0x040fe40000f44270 */
[----:B------:R-:W-:Y:S01]  /*63a0*/  ISETP.GT.AND P1, PT, R0, 0x8, P1 ;  /* 0x000000080000780c */ /* 0x000fe20000f24270 */
[----:B0-----:R-:W-:Y:S01]  /*63b0*/  FMUL R7, R72, R88 ;  /* 0x0000005848077220 */ /* 0x001fe20000400000 */
[----:B------:R-:W-:Y:S01]  /*63c0*/  @P3 STG.E desc[UR54][R4.64+0x164], R71 ;  /* 0x0001644704003986 */ /* 0x000fe2000c101936 */
[----:B------:R-:W-:-:S02]  /*63d0*/  ISETP.GT.AND P6, PT, R0, RZ, P4 ;  /* 0x000000ff0000720c */ /* 0x000fc400027c4270 */
[----:B------:R-:W-:Y:S02]  /*63e0*/  F2FP.TF32.F32.PACK_B R75, R75 ;  /* 0x0000004bff4b723e */ /* 0x000fe400024050ff */
[----:B------:R-:W-:Y:S02]  /*63f0*/  F2FP.TF32.F32.PACK_B R7, R7 ;  /* 0x00000007ff07723e */ /* 0x000fe400024050ff */
[----:B------:R-:W-:Y:S01]  /*6400*/  F2FP.TF32.F32.PACK_B R77, R77 ;  /* 0x0000004dff4d723e */ /* 0x000fe200024050ff */
[----:B-1----:R-:W-:Y:S01]  /*6410*/  FMUL R11, R82, R88 ;  /* 0x00000058520b7220 */ /* 0x002fe20000400000 */
[----:B------:R-:W-:Y:S01]  /*6420*/  ISETP.GT.AND P4, PT, R0, 0x8, P4 ;  /* 0x000000080000780c */ /* 0x000fe20002784270 */
[----:B------:R0:W-:Y:S01]  /*6430*/  @P5 STG.E desc[UR54][R2.64+0x180], R7 ;  /* 0x0001800702005986 */ /* 0x0001e2000c101936 */
[----:B------:R-:W-:Y:S02]  /*6440*/  ISETP.GT.AND P5, PT, R14, 0x68, PT ;  /* 0x000000680e00780c */ /* 0x000fe40003fa4270 */
[----:B------:R-:W-:Y:S01]  /*6450*/  F2FP.TF32.F32.PACK_B R79, R79 ;  /* 0x0000004fff4f723e */ /* 0x000fe200024050ff */
[----:B------:R-:W-:Y:S01]  /*6460*/  @P2 STG.E desc[UR54][R2.64+0x184], R73 ;  /* 0x0001844902002986 */ /* 0x000fe2000c101936 */
[----:B------:R-:W-:-:S02]  /*6470*/  ISETP.GT.AND P3, PT, R0, RZ, P5 ;  /* 0x000000ff0000720c */ /* 0x000fc40002f64270 */
[----:B------:R-:W-:Y:S01]  /*6480*/  ISETP.GT.AND P5, PT, R0, 0x8, P5 ;  /* 0x000000080000780c */ /* 0x000fe20002fa4270 */
[----:B------:R1:W-:Y:S01]  /*6490*/  @P0 STG.E desc[UR54][R4.64+0x180], R9 ;  /* 0x0001800904000986 */ /* 0x0003e2000c101936 */
[C---:B------:R-:W-:Y:S02]  /*64a0*/  ISETP.GT.AND P2, PT, R14.reuse, 0x71, PT ;  /* 0x000000710e00780c */ /* 0x040fe40003f44270 */
[----:B------:R-:W-:Y:S01]  /*64b0*/  ISETP.GT.AND P0, PT, R14, 0x79, PT ;  /* 0x000000790e00780c */ /* 0x000fe20003f04270 */
[-C--:B0-----:R-:W-:Y:S01]  /*64c0*/  FMUL R7, R76, R88.reuse ;  /* 0x000000584c077220 */ /* 0x081fe20000400000 */
[----:B------:R-:W-:Y:S01]  /*64d0*/  @P1 STG.E desc[UR54][R4.64+0x184], R75 ;  /* 0x0001844b04001986 */ /* 0x000fe2000c101936 */
[----:B------:R-:W-:Y:S02]  /*64e0*/  ISETP.GT.AND P1, PT, R14, 0x78, PT ;  /* 0x000000780e00780c */ /* 0x000fe40003f24270 */
[----:B------:R-:W-:Y:S02]  /*64f0*/  F2FP.TF32.F32.PACK_B R81, R81 ;  /* 0x00000051ff51723e */ /* 0x000fe400024050ff */
[----:B------:R-:W-:Y:S01]  /*6500*/  F2FP.TF32.F32.PACK_B R7, R7 ;  /* 0x00000007ff07723e */ /* 0x000fe200024050ff */
[----:B-1----:R-:W-:Y:S01]  /*6510*/  FMUL R9, R78, R88 ;  /* 0x000000584e097220 */ /* 0x002fe20000400000 */
[----:B------:R-:W-:-:S03]  /*6520*/  F2FP.TF32.F32.PACK_B R11, R11 ;  /* 0x0000000bff0b723e */ /* 0x000fc600024050ff */
[----:B------:R0:W-:Y:S01]  /*6530*/  @P3 STG.E desc[UR54][R2.64+0x1a0], R7 ;  /* 0x0001a00702003986 */ /* 0x0001e2000c101936 */
[----:B------:R-:W-:Y:S02]  /*6540*/  ISETP.GT.AND P3, PT, R14, 0x70, PT ;  /* 0x000000700e00780c */ /* 0x000fe40003f64270 */
[----:B------:R-:W-:Y:S01]  /*6550*/  F2FP.TF32.F32.PACK_B R9, R9 ;  /* 0x00000009ff09723e */ /* 0x000fe200024050ff */
[----:B------:R-:W-:Y:S01]  /*6560*/  @P6 STG.E desc[UR54][R2.64+0x1a4], R77 ;  /* 0x0001a44d02006986 */ /* 0x000fe2000c101936 */
[C---:B------:R-:W-:Y:S02]  /*6570*/  ISETP.GT.AND P6, PT, R0.reuse, RZ, P3 ;  /* 0x000000ff0000720c */ /* 0x040fe40001fc4270 */
[C---:B------:R-:W-:Y:S01]  /*6580*/  ISETP.GT.AND P3, PT, R0.reuse, 0x8, P3 ;  /* 0x000000080000780c */ /* 0x040fe20001f64270 */
[----:B------:R-:W-:Y:S01]  /*6590*/  @P5 STG.E desc[UR54][R4.64+0x1a0], R9 ;  /* 0x0001a00904005986 */ /* 0x000fe2000c101936 */
[C---:B------:R-:W-:Y:S02]  /*65a0*/  ISETP.GT.AND P5, PT, R0.reuse, RZ, P2 ;  /* 0x000000ff0000720c */ /* 0x040fe400017a4270 */
[----:B------:R-:W-:Y:S01]  /*65b0*/  ISETP.GT.AND P2, PT, R0, 0x8, P2 ;  /* 0x000000080000780c */ /* 0x000fe20001744270 */
[----:B0-----:R-:W-:Y:S01]  /*65c0*/  FMUL R7, R80, R88 ;  /* 0x0000005850077220 */ /* 0x001fe20000400000 */
[----:B------:R-:W-:Y:S01]  /*65d0*/  @P4 STG.E desc[UR54][R4.64+0x1a4], R79 ;  /* 0x0001a44f04004986 */ /* 0x000fe2000c101936 */
[----:B------:R-:W-:-:S02]  /*65e0*/  ISETP.GT.AND P4, PT, R0, RZ, P1 ;  /* 0x000000ff0000720c */ /* 0x000fc40000f84270 */
[C---:B------:R-:W-:Y:S02]  /*65f0*/  ISETP.GT.AND P1, PT, R0.reuse, 0x8, P1 ;  /* 0x000000080000780c */ /* 0x040fe40000f24270 */
[----:B------:R-:W-:Y:S02]  /*6600*/  F2FP.TF32.F32.PACK_B R7, R7 ;  /* 0x00000007ff07723e */ /* 0x000fe400024050ff */
[----:B------:R-:W-:Y:S02]  /*6610*/  F2FP.TF32.F32.PACK_B R83, R83 ;  /* 0x00000053ff53723e */ /* 0x000fe400024050ff */
[----:B------:R-:W-:Y:S01]  /*6620*/  F2FP.TF32.F32.PACK_B R13, R13 ;  /* 0x0000000dff0d723e */ /* 0x000fe200024050ff */
[----:B------:R-:W-:Y:S01]  /*6630*/  @P6 STG.E desc[UR54][R2.64+0x1c0], R7 ;  /* 0x0001c00702006986 */ /* 0x000fe2000c101936 */
[C---:B------:R-:W-:Y:S02]  /*6640*/  ISETP.GT.AND P6, PT, R0.reuse, RZ, P0 ;  /* 0x000000ff0000720c */ /* 0x040fe400007c4270 */
[----:B------:R-:W-:Y:S01]  /*6650*/  ISETP.GT.AND P0, PT, R0, 0x8, P0 ;  /* 0x000000080000780c */ /* 0x000fe20000704270 */
[----:B------:R-:W-:Y:S01]  /*6660*/  @P5 STG.E desc[UR54][R2.64+0x1c4], R81 ;  /* 0x0001c45102005986 */ /* 0x000fe2000c101936 */
[----:B------:R-:W-:-:S02]  /*6670*/  F2FP.TF32.F32.PACK_B R85, R85 ;  /* 0x00000055ff55723e */ /* 0x000fc400024050ff */
[----:B------:R-:W-:Y:S01]  /*6680*/  F2FP.TF32.F32.PACK_B R15, R15 ;  /* 0x0000000fff0f723e */ /* 0x000fe200024050ff */
[----:B------:R-:W-:Y:S01]  /*6690*/  @P3 STG.E desc[UR54][R4.64+0x1c0], R11 ;  /* 0x0001c00b04003986 */ /* 0x000fe2000c101936 */
[----:B------:R-:W-:-:S03]  /*66a0*/  F2FP.TF32.F32.PACK_B R87, R87 ;  /* 0x00000057ff57723e */ /* 0x000fc600024050ff */
[----:B------:R-:W-:Y:S04]  /*66b0*/  @P2 STG.E desc[UR54][R4.64+0x1c4], R83 ;  /* 0x0001c45304002986 */ /* 0x000fe8000c101936 */
[----:B------:R-:W-:Y:S04]  /*66c0*/  @P4 STG.E desc[UR54][R2.64+0x1e0], R13 ;  /* 0x0001e00d02004986 */ /* 0x000fe8000c101936 */
[----:B------:R0:W-:Y:S02]  /*66d0*/  @P6 STG.E desc[UR54][R2.64+0x1e4], R85 ;  /* 0x0001e45502006986 */ /* 0x0001e4000c101936 */
[----:B0-----:R-:W-:-:S02]  /*66e0*/  @P1 IMAD.MOV.U32 R2, RZ, RZ, R4 ;  /* 0x000000ffff021224 */ /* 0x001fc400078e0004 */
[----:B------:R-:W-:-:S05]  /*66f0*/  @P1 IMAD.MOV.U32 R3, RZ, RZ, R5 ;  /* 0x000000ffff031224 */ /* 0x000fca00078e0005 */
[----:B------:R0:W-:Y:S04]  /*6700*/  @P1 STG.E desc[UR54][R2.64+0x1e0], R15 ;  /* 0x0001e00f02001986 */ /* 0x0001e8000c101936 */
[----:B------:R0:W-:Y:S02]  /*6710*/  @P0 STG.E desc[UR54][R4.64+0x1e4], R87 ;  /* 0x0001e45704000986 */ /* 0x0001e4000c101936 */
.L_x_161:
[----:B------:R-:W-:Y:S05]  /*6720*/  BSYNC B0 ;  /* 0x0000000000007941 */ /* 0x000fea0003800000 */
.L_x_35:
[----:B0-----:R-:W-:Y:S01]  /*6730*/  IMAD.U32 R2, RZ, RZ, UR52 ;  /* 0x00000034ff027e24 */ /* 0x001fe2000f8e00ff */
[----:B------:R-:W-:Y:S01]  /*6740*/  ULDC.64 UR4, c[0x0][0x650] ;  /* 0x0001940000047ab9 */ /* 0x000fe20000000a00 */
[----:B------:R-:W-:Y:S01]  /*6750*/  IMAD.U32 R3, RZ, RZ, UR53 ;  /* 0x00000035ff037e24 */ /* 0x000fe2000f8e00ff */
[----:B------:R0:W-:Y:S01]  /*6760*/  SYNCS.ARRIVE.TRANS64.A1T0 RZ, [R98+UR50], RZ ;  /* 0x000000ff62ff79a7 */ /* 0x0001e20008100032 */
[----:B------:R-:W-:Y:S01]  /*6770*/  PRMT R0, RZ, 0x7610, R0 ;  /* 0x00007610ff007816 */ /* 0x000fe20000000000 */
[----:B------:R-:W-:Y:S01]  /*6780*/  IMAD.MOV.U32 R18, RZ, RZ, -0x1 ;  /* 0xffffffffff127424 */ /* 0x000fe200078e00ff */
[----:B------:R-:W-:Y:S01]  /*6790*/  LEA R16, P0, R2, R16, 0x1 ;  /* 0x0000001002107211 */ /* 0x000fe200078008ff */
[----:B------:R-:W-:Y:S02]  /*67a0*/  IMAD.MOV.U32 R2, RZ, RZ, -0x1 ;  /* 0xffffffffff027424 */ /* 0x000fe400078e00ff */
[----:B------:R-:W-:Y:S01]  /*67b0*/  IMAD.MOV.U32 R19, RZ, RZ, -0x1 ;  /* 0xffffffffff137424 */ /* 0x000fe200078e00ff */
[----:B------:R-:W-:-:S02]  /*67c0*/  IADD3.X R17, R17, UR41, RZ, P0, !PT ;  /* 0x0000002911117c10 */ /* 0x000fc400087fe4ff */
[----:B------:R-:W-:-:S04]  /*67d0*/  ISETP.GE.U32.AND P0, PT, R16, UR4, PT ;  /* 0x0000000410007c0c */ /* 0x000fc8000bf06070 */
[----:B------:R-:W-:-:S13]  /*67e0*/  ISETP.GE.U32.AND.EX P0, PT, R17, UR5, PT, P0 ;  /* 0x0000000511007c0c */ /* 0x000fda000bf06100 */
[----:B0-----:R-:W-:Y:S05]  /*67f0*/  @P0 BRA `(.L_x_162) ;  /* 0x0000000400700947 */ /* 0x001fea0003800000 */
[----:B------:R-:W0:Y:S01]  /*6800*/  S2UR UR7, SR_CTAID.X ;  /* 0x00000000000779c3 */ /* 0x000e220000002500 */
[----:B------:R-:W-:Y:S01]  /*6810*/  ULDC.64 UR4, c[0x0][0x628] ;  /* 0x00018a0000047ab9 */ /* 0x000fe20000000a00 */
[----:B------:R-:W-:Y:S01]  /*6820*/  ULDC UR6, c[0x0][0x150] ;  /* 0x0000540000067ab9 */ /* 0x000fe20000000800 */
[----:B------:R-:W-:Y:S01]  /*6830*/  ISETP.NE.U32.AND P0, PT, RZ, UR4, PT ;  /* 0x00000004ff007c0c */ /* 0x000fe2000bf05070 */
[----:B------:R-:W-:Y:S01]  /*6840*/  ULDC UR15, c[0x0][0x630] ;  /* 0x00018c00000f7ab9 */ /* 0x000fe20000000800 */
[C---:B------:R-:W-:Y:S02]  /*6850*/  R2UR UR17, R16.reuse ;  /* 0x00000000101172ca */ /* 0x040fe400000e0000 */
[----:B------:R-:W-:Y:S01]  /*6860*/  ISETP.NE.AND.EX P0, PT, RZ, UR5, PT, P0 ;  /* 0x00000005ff007c0c */ /* 0x000fe2000bf05300 */
[----:B------:R-:W1:Y:S01]  /*6870*/  S2UR UR16, SR_CTAID.Y ;  /* 0x00000000001079c3 */ /* 0x000e620000002600 */
[----:B------:R-:W-:Y:S02]  /*6880*/  R2UR UR12, R16 ;  /* 0x00000000100c72ca */ /* 0x000fe400000e0000 */
[----:B------:R-:W-:-:S02]  /*6890*/  R2UR UR13, R17 ;  /* 0x00000000110d72ca */ /* 0x000fc400000e0000 */
[----:B0-----:R-:W-:-:S05]  /*68a0*/  I2FP.F32.U32 R0, UR7 ;  /* 0x0000000700007c45 */ /* 0x001fca0008201000 */
[----:B------:R-:W-:Y:S01]  /*68b0*/  FMUL R0, R0, UR6 ;  /* 0x0000000600007c20 */ /* 0x000fe20008400000 */
[----:B------:R-:W-:Y:S01]  /*68c0*/  ULDC UR6, c[0x0][0x154] ;  /* 0x0000550000067ab9 */ /* 0x000fe20000000800 */
[----:B-1----:R-:W-:-:S04]  /*68d0*/  I2FP.F32.U32 R2, UR16 ;  /* 0x0000001000027c45 */ /* 0x002fc80008201000 */
[----:B------:R-:W0:Y:S01]  /*68e0*/  F2I.U32.TRUNC.NTZ R0, R0 ;  /* 0x0000000000007305 */ /* 0x000e22000020f000 */
[----:B------:R-:W-:Y:S01]  /*68f0*/  FMUL R2, R2, UR6 ;  /* 0x0000000602027c20 */ /* 0x000fe20008400000 */
[----:B------:R-:W-:Y:S06]  /*6900*/  @!P0 BRA `(.L_x_163) ;  /* 0x0000000000308947 */ /* 0x000fec0003800000 */
        /* <DEDUP_REMOVED lines=12> */
.L_x_163:
[----:B------:R-:W-:Y:S01]  /*69d0*/  USHF.R.U64 UR6, UR12, UR15, UR13 ;  /* 0x0000000f0c067299 */ /* 0x000fe2000800120d */
[----:B------:R-:W-:Y:S01]  /*69e0*/  R2UR UR5, R17 ;  /* 0x00000000110572ca */ /* 0x000fe200000e0000 */
[----:B------:R-:W-:Y:S01]  /*69f0*/  USHF.R.U32.HI UR4, URZ, UR15, UR13 ;  /* 0x0000000f3f047299 */ /* 0x000fe2000801160d */
[----:B------:R-:W1:Y:S01]  /*6a00*/  F2I.U32.TRUNC.NTZ R2, R2 ;  /* 0x0000000200027305 */ /* 0x000e62000020f000 */
[----:B------:R-:W-:Y:S01]  /*6a10*/  UIADD3 UR9, UP0, URZ, -UR6, URZ ;  /* 0x800000063f097290 */ /* 0x000fe2000ff1e03f */
[----:B------:R-:W-:Y:S01]  /*6a20*/  ULDC.64 UR10, c[0x0][0x620] ;  /* 0x00018800000a7ab9 */ /* 0x000fe20000000a00 */
[----:B------:R-:W-:Y:S02]  /*6a30*/  ULDC UR14, c[0x0][0x608] ;  /* 0x00018200000e7ab9 */ /* 0x000fe40000000800 */
[----:B------:R-:W-:Y:S01]  /*6a40*/  UIADD3.X UR4, URZ, ~UR4, URZ, UP0, !UPT ;  /* 0x800000043f047290 */ /* 0x000fe200087fe43f */
[----:B------:R-:W-:Y:S01]  /*6a50*/  ULDC UR15, c[0x0][0x658] ;  /* 0x00019600000f7ab9 */ /* 0x000fe20000000800 */
[----:B------:R-:W-:-:S02]  /*6a60*/  ULDC UR12, c[0x0][0x144] ;  /* 0x00005100000c7ab9 */ /* 0x000fc40000000800 */
[----:B------:R-:W-:Y:S01]  /*6a70*/  UIMAD UR8, UR4, UR10, URZ ;  /* 0x0000000a040872a4 */ /* 0x000fe2000f8e023f */
[----:B------:R-:W-:Y:S02]  /*6a80*/  ULDC UR22, c[0x0][0x148] ;  /* 0x0000520000167ab9 */ /* 0x000fe40000000800 */
[----:B------:R-:W-:Y:S01]  /*6a90*/  UMOV UR4, UR17 ;  /* 0x0000001100047c82 */ /* 0x000fe20008000000 */
[----:B------:R-:W-:Y:S02]  /*6aa0*/  UIMAD UR8, UR9, UR11, UR8 ;  /* 0x0000000b090872a4 */ /* 0x000fe4000f8e0208 */
[----:B------:R-:W-:Y:S01]  /*6ab0*/  UIMAD.WIDE.U32 UR4, UR9, UR10, UR4 ;  /* 0x0000000a090472a5 */ /* 0x000fe2000f8e0004 */
[----:B0-----:R-:W-:Y:S01]  /*6ac0*/  R2UR UR9, R0 ;  /* 0x00000000000972ca */ /* 0x001fe200000e0000 */
[----:B------:R-:W-:Y:S01]  /*6ad0*/  ULDC UR20, c[0x0][0x648] ;  /* 0x0001920000147ab9 */ /* 0x000fe20000000800 */
[----:B-1----:R-:W-:Y:S01]  /*6ae0*/  R2UR UR13, R2 ;  /* 0x00000000020d72ca */ /* 0x002fe200000e0000 */
[----:B------:R-:W-:Y:S01]  /*6af0*/  UIADD3 UR8, UR5, UR8, URZ ;  /* 0x0000000805087290 */ /* 0x000fe2000fffe03f */
[----:B------:R-:W-:-:S02]  /*6b00*/  ULDC UR21, c[0x0][0x638] ;  /* 0x00018e0000157ab9 */ /* 0x000fc40000000800 */
[----:B------:R-:W-:Y:S02]  /*6b10*/  ULDC UR5, c[0x0][0x618] ;  /* 0x0001860000057ab9 */ /* 0x000fe40000000800 */
[----:B------:R-:W-:Y:S02]  /*6b20*/  USHF.R.U64 UR10, UR4, UR5, UR8 ;  /* 0x00000005040a7299 */ /* 0x000fe40008001208 */
[----:B------:R-:W-:-:S03]  /*6b30*/  USHF.R.U32.HI UR8, URZ, UR5, UR8 ;  /* 0x000000053f087299 */ /* 0x000fc60008011608 */
[----:B------:R-:W-:Y:S01]  /*6b40*/  ULDC.64 UR4, c[0x0][0x640] ;  /* 0x0001900000047ab9 */ /* 0x000fe20000000a00 */
[----:B------:R-:W-:Y:S01]  /*6b50*/  USHF.R.U64 UR11, UR10, UR14, UR8 ;  /* 0x0000000e0a0b7299 */ /* 0x000fe20008001208 */
[----:B------:R-:W-:Y:S01]  /*6b60*/  ISETP.NE.U32.AND P0, PT, RZ, UR4, PT ;  /* 0x00000004ff007c0c */ /* 0x000fe2000bf05070 */
[----:B------:R-:W-:Y:S02]  /*6b70*/  USHF.R.U32.HI UR8, URZ, UR14, UR8 ;  /* 0x0000000e3f087299 */ /* 0x000fe40008011608 */
[----:B------:R-:W-:Y:S01]  /*6b80*/  UIADD3 UR9, -UR9, URZ, URZ ;  /* 0x0000003f09097290 */ /* 0x000fe2000fffe13f */
[----:B------:R-:W-:Y:S01]  /*6b90*/  ISETP.NE.AND.EX P0, PT, RZ, UR5, PT, P0 ;  /* 0x00000005ff007c0c */ /* 0x000fe2000bf05300 */
[----:B------:R-:W-:Y:S02]  /*6ba0*/  USHF.R.U64 UR17, UR11, UR15, UR8 ;  /* 0x0000000f0b117299 */ /* 0x000fe40008001208 */
[----:B------:R-:W-:Y:S02]  /*6bb0*/  UIADD3 UR18, -UR13, URZ, URZ ;  /* 0x0000003f0d127290 */ /* 0x000fe4000fffe13f */
[----:B------:R-:W-:-:S02]  /*6bc0*/  USHF.R.U32.HI UR15, URZ, UR15, UR8 ;  /* 0x0000000f3f0f7299 */ /* 0x000fc40008011608 */
[----:B------:R-:W-:Y:S01]  /*6bd0*/  UIMAD UR19, UR12, UR9, UR7 ;  /* 0x000000090c1372a4 */ /* 0x000fe2000f8e0207 */
[----:B------:R-:W-:-:S05]  /*6be0*/  UMOV UR14, UR17 ;  /* 0x00000011000e7c82 */ /* 0x000fca0008000000 */
[----:B------:R-:W-:Y:S06]  /*6bf0*/  @!P0 BRA `(.L_x_164) ;  /* 0x0000000000288947 */ /* 0x000fec0003800000 */
        /* <DEDUP_REMOVED lines=10> */
.L_x_164:
[----:B------:R-:W-:Y:S01]  /*6ca0*/  UISETP.NE.AND UP0, UPT, UR38, URZ, UPT ;  /* 0x0000003f2600728c */ /* 0x000fe2000bf05270 */
[----:B------:R-:W-:Y:S01]  /*6cb0*/  IMAD.MOV.U32 R0, RZ, RZ, 0x1 ;  /* 0x00000001ff007424 */ /* 0x000fe200078e00ff */
[----:B------:R-:W-:Y:S01]  /*6cc0*/  USHF.R.U64 UR5, UR14, UR20, UR15 ;  /* 0x000000140e057299 */ /* 0x000fe2000800120f */
[----:B------:R-:W-:Y:S01]  /*6cd0*/  IMAD.U32 R19, RZ, RZ, UR6 ;  /* 0x00000006ff137e24 */ /* 0x000fe2000f8e00ff */
[----:B------:R-:W-:Y:S02]  /*6ce0*/  ULOP3.LUT UR4, UR11, UR47, URZ, 0xc0, !UPT ;  /* 0x0000002f0b047292 */ /* 0x000fe4000f8ec03f */
[----:B------:R-:W-:Y:S02]  /*6cf0*/  UIADD3 UR7, -UR5, URZ, URZ ;  /* 0x0000003f05077290 */ /* 0x000fe4000fffe13f */
[----:B------:R-:W-:Y:S02]  /*6d00*/  UIMAD UR4, UR44, UR5, UR4 ;  /* 0x000000052c0472a4 */ /* 0x000fe4000f8e0204 */
[----:B------:R-:W-:-:S02]  /*6d10*/  ULOP3.LUT UR10, UR10, UR43, URZ, 0xc0, !UPT ;  /* 0x0000002b0a0a7292 */ /* 0x000fc4000f8ec03f */
[----:B------:R-:W-:Y:S02]  /*6d20*/  @UP0 UIMAD UR19, UR22, UR18, UR16 ;  /* 0x00000012161302a4 */ /* 0x000fe4000f8e0210 */
[----:B------:R-:W-:Y:S01]  /*6d30*/  UIMAD UR5, UR7, UR21, UR17 ;  /* 0x00000015070572a4 */ /* 0x000fe2000f8e0211 */
[----:B------:R-:W-:Y:S02]  /*6d40*/  ULDC UR8, c[0x0][0x600] ;  /* 0x0001800000087ab9 */ /* 0x000fe40000000800 */
[----:B------:R-:W-:Y:S01]  /*6d50*/  ULDC UR7, c[0x0][0x610] ;  /* 0x0001840000077ab9 */ /* 0x000fe20000000800 */
[----:B------:R-:W-:Y:S02]  /*6d60*/  UIMAD UR5, UR5, UR8, UR10 ;  /* 0x00000008050572a4 */ /* 0x000fe4000f8e020a */
[----:B------:R-:W-:-:S04]  /*6d70*/  UIMAD UR4, UR4, UR7, UR19 ;  /* 0x00000007040472a4 */ /* 0x000fc8000f8e0213 */
[----:B------:R-:W-:Y:S02]  /*6d80*/  USEL UR7, UR5, UR4, !UP0 ;  /* 0x0000000405077287 */ /* 0x000fe4000c000000 */
[----:B------:R-:W-:-:S04]  /*6d90*/  USEL UR4, UR4, UR5, !UP0 ;  /* 0x0000000504047287 */ /* 0x000fc8000c000000 */
[----:B------:R-:W-:Y:S02]  /*6da0*/  IMAD.U32 R2, RZ, RZ, UR7 ;  /* 0x00000007ff027e24 */ /* 0x000fe4000f8e00ff */
[----:B------:R-:W-:-:S07]  /*6db0*/  IMAD.U32 R18, RZ, RZ, UR4 ;  /* 0x00000004ff127e24 */ /* 0x000fce000f8e00ff */
.L_x_162:
[----:B------:R-:W-:Y:S01]  /*6dc0*/  UIADD3 UR45, UR36, UR45, URZ ;  /* 0x0000002d242d7290 */ /* 0x000fe2000fffe03f */
[----:B------:R-:W-:Y:S02]  /*6dd0*/  LOP3.LUT P0, RZ, R0, 0xff, RZ, 0xc0, !PT ;  /* 0x000000ff00ff7812 */ /* 0x000fe4000780c0ff */
[----:B------:R-:W-:Y:S01]  /*6de0*/  LOP3.LUT R100, R100, 0x1, RZ, 0x3c, !PT ;  /* 0x0000000164647812 */ /* 0x000fe200078e3cff */
[----:B------:R-:W-:Y:S02]  /*6df0*/  USHF.R.U32.HI UR4, URZ, 0x2, UR45 ;  /* 0x000000023f047899 */ /* 0x000fe4000801162d */
[----:B------:R-:W-:Y:S02]  /*6e00*/  UISETP.GT.U32.AND UP0, UPT, UR45, 0x3, UPT ;  /* 0x000000032d00788c */ /* 0x000fe4000bf04070 */
[----:B------:R-:W-:Y:S02]  /*6e10*/  ULOP3.LUT UR4, UR4, 0x1, URZ, 0xc0, !UPT ;  /* 0x0000000104047892 */ /* 0x000fe4000f8ec03f */
[----:B------:R-:W-:-:S02]  /*6e20*/  UISETP.LT.U32.AND UP0, UPT, UR36, 0x4, UP0 ;  /* 0x000000042400788c */ /* 0x000fc40008701070 */
[----:B------:R-:W-:Y:S02]  /*6e30*/  UISETP.NE.U32.AND UP1, UPT, UR4, 0x1, UPT ;  /* 0x000000010400788c */ /* 0x000fe4000bf25070 */
[----:B------:R-:W-:Y:S02]  /*6e40*/  USEL UR5, URZ, 0x1, !UP0 ;  /* 0x000000013f057887 */ /* 0x000fe4000c000000 */
[----:B------:R-:W-:Y:S02]  /*6e50*/  UISETP.GT.U32.AND UP1, UPT, UR36, 0x3, !UP1 ;  /* 0x000000032400788c */ /* 0x000fe4000cf24070 */
[----:B------:R-:W-:Y:S02]  /*6e60*/  ULOP3.LUT UR45, UR45, 0x3, URZ, 0xc0, !UPT ;  /* 0x000000032d2d7892 */ /* 0x000fe4000f8ec03f */
[----:B------:R-:W-:-:S04]  /*6e70*/  USEL UR4, URZ, 0x1, !UP1 ;  /* 0x000000013f047887 */ /* 0x000fc8000c800000 */
[----:B------:R-:W-:Y:S01]  /*6e80*/  ULOP3.LUT UR48, UR4, UR48, UR5, 0x96, !UPT ;  /* 0x0000003004307292 */ /* 0x000fe2000f8e9605 */
[----:B------:R-:W-:Y:S11]  /*6e90*/  @P0 BRA `(.L_x_165) ;  /* 0xffffffa800700947 */ /* 0x000ff6000383ffff */
[----:B------:R-:W-:Y:S05]  /*6ea0*/  EXIT ;  /* 0x000000000000794d */ /* 0x000fea0003800000 */
.L_x_16:
[----:B------:R-:W-:-:S08]  /*6eb0*/  ISETP.NE.AND P0, PT, RZ, UR6, PT ;  /* 0x00000006ff007c0c */ /* 0x000fd0000bf05270 */
[----:B------:R-:W0:-:S00]  /*6ec0*/  USETMAXREG.DEALLOC.CTAPOOL 0x28 ;  /* 0x00000028000079c8 */ /* 0x000e0000080e0500 */
[----:B------:R-:W-:Y:S05]  /*6ed0*/  @P0 EXIT ;  /* 0x000000000000094d */ /* 0x000fea0003800000 */
[----:B0-----:R-:W-:Y:S01]  /*6ee0*/  LOP3.LUT P0, RZ, R0, 0xff, RZ, 0xc0, !PT ;  /* 0x000000ff00ff7812 */ /* 0x001fe2000780c0ff */
[----:B------:R-:W-:Y:S02]  /*6ef0*/  IMAD.MOV.U32 R0, RZ, RZ, 0x1 ;  /* 0x00000001ff007424 */ /* 0x000fe400078e00ff */
[----:B------:R-:W-:-:S10]  /*6f00*/  IMAD.MOV.U32 R8, RZ, RZ, RZ ;  /* 0x000000ffff087224 */ /* 0x000fd400078e00ff */
[----:B------:R-:W-:Y:S05]  /*6f10*/  @!P0 BRA `(.L_x_166) ;  /* 0x0000000c00608947 */ /* 0x000fea0003800000 */
[----:B------:R-:W0:Y:S01]  /*6f20*/  S2R R9, SR_CgaCtaId ;  /* 0x0000000000097919 */ /* 0x000e220000008800 */
[----:B------:R-:W-:Y:S01]  /*6f30*/  LOP3.LUT P0, RZ, R3, 0x1f, RZ, 0xc0, !PT ;  /* 0x0000001f03ff7812 */ /* 0x000fe2000780c0ff */
[----:B------:R-:W-:Y:S01]  /*6f40*/  ULDC UR5, c[0x0][0x658] ;  /* 0x0001960000057ab9 */ /* 0x000fe20000000800 */
[----:B------:R-:W-:Y:S01]  /*6f50*/  UMOV UR6, 0xffffffff ;  /* 0xffffffff00067882 */ /* 0x000fe20000000000 */
[----:B------:R-:W-:Y:S01]  /*6f60*/  BSSY B0, `(.L_x_166) ;  /* 0x00000d3000007945 */ /* 0x000fe20003800000 */
[----:B------:R-:W-:Y:S01]  /*6f70*/  USHF.L.U32 UR6, UR6, UR5, URZ ;  /* 0x0000000506067299 */ /* 0x000fe2000800063f */
[C---:B------:R-:W-:Y:S01]  /*6f80*/  ISETP.NE.AND P3, PT, R4.reuse, RZ, PT ;  /* 0x000000ff0400720c */ /* 0x040fe20003f65270 */
[----:B------:R-:W-:Y:S01]  /*6f90*/  IMAD.MOV.U32 R10, RZ, RZ, 0x1 ;  /* 0x00000001ff0a7424 */ /* 0x000fe200078e00ff */
[----:B------:R-:W-:Y:S01]  /*6fa0*/  ISETP.NE.OR P0, PT, R4, RZ, !P0 ;  /* 0x000000ff0400720c */ /* 0x000fe20004705670 */
[----:B------:R-:W-:Y:S01]  /*6fb0*/  IMAD.MOV.U32 R0, RZ, RZ, 0x1 ;  /* 0x00000001ff007424 */ /* 0x000fe200078e00ff */
[----:B------:R-:W-:Y:S01]  /*6fc0*/  ULDC UR4, c[0x0][0x600] ;  /* 0x0001800000047ab9 */ /* 0x000fe20000000800 */
[----:B------:R-:W-:Y:S01]  /*6fd0*/  IMAD.MOV.U32 R8, RZ, RZ, RZ ;  /* 0x000000ffff087224 */ /* 0x000fe200078e00ff */
[----:B------:R-:W-:Y:S01]  /*6fe0*/  UMOV UR7, 0x1 ;  /* 0x0000000100077882 */ /* 0x000fe20000000000 */
[----:B------:R-:W-:-:S02]  /*6ff0*/  UIADD3 UR21, UR37, 0x1, URZ ;  /* 0x0000000125157890 */ /* 0x000fc4000fffe03f */
[----:B------:R-:W-:Y:S02]  /*7000*/  ULOP3.LUT UR13, UR40, 0x2, URZ, 0xfc, !UPT ;  /* 0x00000002280d7892 */ /* 0x000fe4000f8efc3f */
[----:B------:R-:W-:Y:S02]  /*7010*/  UIADD3 UR4, UR4, -0x1, URZ ;  /* 0xffffffff04047890 */ /* 0x000fe4000fffe03f */
[----:B------:R-:W-:Y:S02]  /*7020*/  USHF.L.U32 UR5, UR7, UR5, URZ ;  /* 0x0000000507057299 */ /* 0x000fe4000800063f */
[----:B------:R-:W-:Y:S01]  /*7030*/  ULOP3.LUT UR6, URZ, UR6, URZ, 0x33, !UPT ;  /* 0x000000063f067292 */ /* 0x000fe2000f8e333f */
[----:B------:R-:W-:Y:S01]  /*7040*/  ULDC.64 UR30, c[0x0][0x198] ;  /* 0x00006600001e7ab9 */ /* 0x000fe20000000a00 */
[C---:B0-----:R-:W-:Y:S02]  /*7050*/  IMAD.SHL.U32 R11, R9.reuse, 0x40, RZ ;  /* 0x00000040090b7824 */ /* 0x041fe400078e00ff */
[----:B------:R-:W-:-:S03]  /*7060*/  IMAD.SHL.U32 R9, R9, 0x800, RZ ;  /* 0x0000080009097824 */ /* 0x000fc600078e00ff */
[----:B------:R-:W-:Y:S02]  /*7070*/  LOP3.LUT R11, R11, 0x40, RZ, 0xc0, !PT ;  /* 0x000000400b0b7812 */ /* 0x000fe400078ec0ff */
[----:B------:R-:W-:-:S07]  /*7080*/  LOP3.LUT R9, R9, 0x800, RZ, 0xc0, !PT ;  /* 0x0000080009097812 */ /* 0x000fce00078ec0ff */
.L_x_178:
[----:B------:R-:W-:-:S03]  /*7090*/  UMOV UR7, 0xffffffff ;  /* 0xffffffff00077882 */ /* 0x000fc60000000000 */
[----:B------:R-:W-:Y:S05]  /*70a0*/  BRA.DIV UR7, `(.L_x_167) ;  /* 0x0000001207147947 */ /* 0x000fea000b800000 */
[----:B------:R-:W-:-:S13]  /*70b0*/  ELECT P6, URZ, PT ;  /* 0x00000000003f782f */ /* 0x000fda00038c0000 */
.L_x_191:
[----:B------:R-:W0:Y:S01]  /*70c0*/  LDC R3, c[0x0][0x28c] ;  /* 0x0000a300ff037b82 */ /* 0x000e220000000800 */
[----:B------:R-:W-:Y:S01]  /*70d0*/  BSSY B1, `(.L_x_168) ;  /* 0x0000046000017945 */ /* 0x000fe20003800000 */
[----:B0-----:R-:W-:-:S13]  /*70e0*/  ISETP.LT.OR P6, PT, R3, 0x1, !P6 ;  /* 0x000000010300780c */ /* 0x001fda00077c1670 */
[----:B------:R-:W-:Y:S05]  /*70f0*/  @P6 BRA `(.L_x_169) ;  /* 0x00000004000c6947 */ /* 0x000fea0003800000 */
[----:B------:R-:W-:Y:S02]  /*7100*/  IMAD R6, R2, 0x80, R11 ;  /* 0x0000008002067824 */ /* 0x000fe400078e020b */
[----:B------:R-:W-:Y:S02]  /*7110*/  IMAD.SHL.U32 R18, R18, 0x40, RZ ;  /* 0x0000004012127824 */ /* 0x000fe400078e00ff */
[----:B------:R-:W-:Y:S02]  /*7120*/  IMAD.MOV.U32 R13, RZ, RZ, RZ ;  /* 0x000000ffff0d7224 */ /* 0x000fe400078e00ff */
[----:B------:R-:W-:Y:S02]  /*7130*/  IMAD.U32 R14, RZ, RZ, UR21 ;  /* 0x00000015ff0e7e24 */ /* 0x000fe4000f8e00ff */
[----:B------:R-:W-:Y:S02]  /*7140*/  IMAD.MOV.U32 R2, RZ, RZ, R0 ;  /* 0x000000ffff027224 */ /* 0x000fe400078e0000 */
[----:B------:R-:W-:-:S07]  /*7150*/  IMAD.MOV.U32 R4, RZ, RZ, R8 ;  /* 0x000000ffff047224 */ /* 0x000fce00078e0008 */
.L_x_173:
[----:B------:R-:W0:Y:S01]  /*7160*/  S2R R12, SR_CgaCtaId ;  /* 0x00000000000c7919 */ /* 0x000e220000008800 */
[----:B------:R-:W-:Y:S01]  /*7170*/  MOV R3, 0x400 ;  /* 0x0000040000037802 */ /* 0x000fe20000000f00 */
[----:B------:R-:W1:Y:S03]  /*7180*/  @!P3 LDC R5, c[0x0][0x500] ;  /* 0x00014000ff05bb82 */ /* 0x000e660000000800 */
[----:B0-----:R-:W-:Y:S02]  /*7190*/  LEA R7, R12, R3, 0x18 ;  /* 0x000000030c077211 */ /* 0x001fe400078ec0ff */
[----:B------:R-:W-:-:S03]  /*71a0*/  SHF.L.U32 R3, R2, 0x1f, RZ ;  /* 0x0000001f02037819 */ /* 0x000fc600000006ff */
[----:B------:R-:W-:-:S04]  /*71b0*/  IMAD R12, R4, 0x8, R7 ;  /* 0x00000008040c7824 */ /* 0x000fc800078e0207 */
[----:B------:R-:W0:Y:S02]  /*71c0*/  SYNCS.PHASECHK.TRANS64.TRYWAIT P1, [R12+URZ+0x20], R3 ;  /* 0x000020030c0075a7 */ /* 0x000e24000802017f */
[----:B01----:R-:W-:Y:S05]  /*71d0*/  @!P1 BRA `(.L_x_170) ;  /* 0x0000000c00e89947 */ /* 0x003fea0003800000 */
.L_x_192:
[----:B------:R-:W-:Y:S01]  /*71e0*/  UPRMT UR7, UR13, 0x9910, URZ ;  /* 0x000099100d077896 */ /* 0x000fe2000800003f */
[----:B------:R1:W-:Y:S03]  /*71f0*/  @!P3 SYNCS.ARRIVE.TRANS64 RZ, [R12+URZ], R5 ;  /* 0x000000050cffb9a7 */ /* 0x0003e6000800003f */
[----:B------:R-:W-:-:S06]  /*7200*/  UISETP.NE.AND UP0, UPT, UR7, 0x2, UPT ;  /* 0x000000020700788c */ /* 0x000fcc000bf05270 */
[----:B------:R-:W-:-:S13]  /*7210*/  PLOP3.LUT P1, PT, PT, PT, UP0, 0x80, 0x0 ;  /* 0x000000000000781c */ /* 0x000fda0003f2f008 */
[----:B-1----:R-:W-:Y:S05]  /*7220*/  @P1 BRA `(.L_x_171) ;  /* 0x0000000000041947 */ /* 0x002fea0003800000 */
[----:B------:R-:W-:Y:S01]  /*7230*/  BPT.TRAP 0x1 ;  /* 0x000000040000795c */ /* 0x000fe20000300000 */
.L_x_171:
[----:B------:R-:W-:Y:S05]  /*7240*/  @P0 BRA `(.L_x_172) ;  /* 0x0000000000040947 */ /* 0x000fea0003800000 */
[----:B------:R-:W-:Y:S01]  /*7250*/  BPT.TRAP 0x1 ;  /* 0x000000040000795c */ /* 0x000fe20000300000 */
.L_x_172:
[----:B0-----:R-:W-:Y:S01]  /*7260*/  IMAD R3, R4, 0x4000, R7 ;  /* 0x0000400004037824 */ /* 0x001fe200078e0207 */
[----:B------:R-:W-:Y:S01]  /*7270*/  R2UR UR34, R13 ;  /* 0x000000000d2272ca */ /* 0x000fe200000e0000 */
[----:B------:R-:W-:Y:S01]  /*7280*/  VIADD R14, R14, 0xffffffff ;  /* 0xffffffff0e0e7836 */ /* 0x000fe20000000000 */
[----:B------:R-:W-:Y:S01]  /*7290*/  R2UR UR33, R12 ;  /* 0x000000000c2172ca */ /* 0x000fe200000e0000 */
[----:B------:R-:W-:Y:S01]  /*72a0*/  UIADD3 UR14, UP0, UR30, 0xf0, URZ ;  /* 0x000000f01e0e7890 */ /* 0x000fe2000ff1e03f */
[----:B------:R-:W-:Y:S01]  /*72b0*/  R2UR UR24, R3 ;  /* 0x00000000031872ca */ /* 0x000fe200000e0000 */
[----:B------:R-:W-:Y:S01]  /*72c0*/  IMAD R3, R4, 0x2000, R9 ;  /* 0x0000200004037824 */ /* 0x000fe200078e0209 */
[----:B------:R-:W-:Y:S01]  /*72d0*/  R2UR UR36, R19 ;  /* 0x00000000132472ca */ /* 0x000fe200000e0000 */
[----:B------:R-:W-:Y:S01]  /*72e0*/  UIADD3 UR42, UP1, UR30, 0x1f0, URZ ;  /* 0x000001f01e2a7890 */ /* 0x000fe2000ff3e03f */
[----:B------:R-:W-:Y:S01]  /*72f0*/  R2UR UR35, R18 ;  /* 0x00000000122372ca */ /* 0x000fe200000e0000 */
[----:B------:R-:W-:Y:S01]  /*7300*/  IMAD R3, R3, 0x4, R7 ;  /* 0x0000000403037824 */ /* 0x000fe200078e0207 */
[----:B------:R-:W-:Y:S01]  /*7310*/  R2UR UR19, R6 ;  /* 0x00000000061372ca */ /* 0x000fe200000e0000 */
[----:B------:R-:W-:Y:S01]  /*7320*/  UIADD3.X UR15, URZ, UR31, URZ, UP0, !UPT ;  /* 0x0000001f3f0f7290 */ /* 0x000fe200087fe43f */
[----:B------:R-:W-:Y:S01]  /*7330*/  ISETP.GT.AND P2, PT, R14, 0x1, PT ;  /* 0x000000010e00780c */ /* 0x000fe20003f44270 */
[----:B------:R-:W-:Y:S01]  /*7340*/  UIADD3 UR26, UR34, 0x20, URZ ;  /* 0x00000020221a7890 */ /* 0x000fe2000fffe03f */
[----:B------:R-:W-:Y:S01]  /*7350*/  R2UR UR8, R3 ;  /* 0x00000000030872ca */ /* 0x000fe200000e0000 */
[----:B------:R-:W-:Y:S01]  /*7360*/  UIADD3.X UR43, URZ, UR31, URZ, UP1, !UPT ;  /* 0x0000001f3f2b7290 */ /* 0x000fe20008ffe43f */
[----:B------:R-:W-:Y:S01]  /*7370*/  VIADD R4, R4, 0x1 ;  /* 0x0000000104047836 */ /* 0x000fe20000000000 */
[----:B------:R-:W-:Y:S01]  /*7380*/  UIADD3 UR32, UR24, 0x180, URZ ;  /* 0x0000018018207890 */ /* 0x000fe2000fffe03f */
[----:B------:R-:W-:Y:S01]  /*7390*/  VIADD R13, R13, 0x40 ;  /* 0x000000400d0d7836 */ /* 0x000fe20000000000 */
[----:B------:R-:W-:Y:S01]  /*73a0*/  UIADD3 UR24, UR24, 0x2180, URZ ;  /* 0x0000218018187890 */ /* 0x000fe2000fffe03f */
[----:B------:R-:W-:Y:S01]  /*73b0*/  UMOV UR22, 0x0 ;  /* 0x0000000000167882 */ /* 0x000fe20000000000 */
[----:B------:R-:W-:Y:S01]  /*73c0*/  UMOV UR23, 0x10000000 ;  /* 0x1000000000177882 */ /* 0x000fe20000000000 */
[----:B------:R-:W-:Y:S01]  /*73d0*/  ISETP.NE.AND P1, PT, R4, 0x4, PT ;  /* 0x000000040400780c */ /* 0x000fe20003f25270 */
[----:B------:R-:W-:Y:S01]  /*73e0*/  UMOV UR25, UR33 ;  /* 0x0000002100197c82 */ /* 0x000fe20008000000 */
[----:B------:R-:W-:Y:S01]  /*73f0*/  UMOV UR28, UR36 ;  /* 0x00000024001c7c82 */ /* 0x000fe20008000000 */
[----:B------:R-:W-:-:S02]  /*7400*/  UMOV UR27, UR35 ;  /* 0x00000023001b7c82 */ /* 0x000fc40008000000 */
[----:B------:R-:W-:Y:S01]  /*7410*/  UIADD3 UR16, UR8, 0x10180, URZ ;  /* 0x0001018008107890 */ /* 0x000fe2000fffe03f */
[----:B------:R0:W-:Y:S01]  /*7420*/  UTMALDG.3D [UR32], [UR14], desc[UR22] ;  /* 0x000016200e0075b4 */ /* 0x0001e20008011000 */
[----:B------:R-:W-:Y:S01]  /*7430*/  UIADD3 UR8, UR8, 0x14180, URZ ;  /* 0x0001418008087890 */ /* 0x000fe2000fffe03f */
[----:B------:R-:W-:Y:S01]  /*7440*/  SEL R3, RZ, 0x1, P1 ;  /* 0x00000001ff037807 */ /* 0x000fe20000800000 */
[----:B------:R-:W-:Y:S01]  /*7450*/  UMOV UR7, 0x30000 ;  /* 0x0003000000077882 */ /* 0x000fe20000000000 */
[----:B------:R-:W-:Y:S01]  /*7460*/  UMOV UR17, UR33 ;  /* 0x0000002100117c82 */ /* 0x000fe20008000000 */
[----:B------:R-:W-:Y:S01]  /*7470*/  UMOV UR18, UR34 ;  /* 0x0000002200127c82 */ /* 0x000fe20008000000 */
[----:B------:R-:W-:Y:S01]  /*7480*/  UMOV UR20, UR36 ;  /* 0x0000002400147c82 */ /* 0x000fe20008000000 */
[----:B------:R-:W-:Y:S01]  /*7490*/  UMOV UR9, UR33 ;  /* 0x0000002100097c82 */ /* 0x000fe20008000000 */
[----:B------:R-:W-:Y:S01]  /*74a0*/  UMOV UR11, UR19 ;  /* 0x00000013000b7c82 */ /* 0x000fe20008000000 */
[----:B------:R-:W-:Y:S01]  /*74b0*/  UMOV UR12, UR36 ;  /* 0x00000024000c7c82 */ /* 0x000fe20008000000 */
[----:B------:R0:W-:Y:S01]  /*74c0*/  UTMALDG.3D [UR24], [UR14], desc[UR22] ;  /* 0x000016180e0075b4 */ /* 0x0001e20008011000 */
[----:B------:R-:W-:Y:S01]  /*74d0*/  UMOV UR10, UR26 ;  /* 0x0000001a000a7c82 */ /* 0x000fe20008000000 */
[----:B------:R-:W-:-:S02]  /*74e0*/  LOP3.LUT R2, R2, R3, RZ, 0x3c, !PT ;  /* 0x0000000302027212 */ /* 0x000fc400078e3cff */
[----:B------:R-:W-:Y:S01]  /*74f0*/  SEL R4, R4, RZ, P1 ;  /* 0x000000ff04047207 */ /* 0x000fe20000800000 */
[----:B------:R0:W-:Y:S01]  /*7500*/  UTMALDG.3D.MULTICAST [UR16], [UR42], UR7, desc[UR22] ;  /* 0x000016102a0073b4 */ /* 0x0001e20008011807 */
[----:B------:R0:W-:Y:S02]  /*7510*/  UTMALDG.3D.MULTICAST [UR8], [UR42], UR7, desc[UR22] ;  /* 0x000016082a0073b4 */ /* 0x0001e40008011807 */
[----:B0-----:R-:W-:Y:S05]  /*7520*/  @P2 BRA `(.L_x_173) ;  /* 0xfffffffc000c2947 */ /* 0x001fea000383ffff */
.L_x_169:
[----:B------:R-:W-:Y:S05]  /*7530*/  BSYNC B1 ;  /* 0x0000000000017941 */ /* 0x000fea0003800000 */
.L_x_168:
[----:B------:R-:W-:Y:S01]  /*7540*/  LOP3.LUT P4, RZ, R10, 0xff, RZ, 0xc0, !PT ;  /* 0x000000ff0aff7812 */ /* 0x000fe2000788c0ff */
[----:B------:R-:W-:Y:S01]  /*7550*/  VIADD R8, R8, UR37 ;  /* 0x0000002508087c36 */ /* 0x000fe20008000000 */
[----:B------:R-:W-:Y:S01]  /*7560*/  ULDC.64 UR8, c[0x0][0x650] ;  /* 0x0001940000087ab9 */ /* 0x000fe20000000a00 */
[----:B------:R-:W-:Y:S01]  /*7570*/  BSSY B1, `(.L_x_174) ;  /* 0x000006f000017945 */ /* 0x000fe20003800000 */
[----:B------:R-:W-:Y:S01]  /*7580*/  IMAD.MOV.U32 R18, RZ, RZ, -0x1 ;  /* 0xffffffffff127424 */ /* 0x000fe200078e00ff */
[----:B------:R-:W-:Y:S01]  /*7590*/  PRMT R10, RZ, 0x7610, R10 ;  /* 0x00007610ff0a7816 */ /* 0x000fe2000000000a */
[----:B------:R-:W-:Y:S01]  /*75a0*/  IMAD.MOV.U32 R19, RZ, RZ, -0x1 ;  /* 0xffffffffff137424 */ /* 0x000fe200078e00ff */
[C---:B------:R-:W-:Y:S02]  /*75b0*/  ISETP.GT.U32.AND P1, PT, R8.reuse, 0x3, PT ;  /* 0x000000030800780c */ /* 0x040fe40003f24070 */
[----:B------:R-:W-:Y:S02]  /*75c0*/  SHF.R.U32.HI R2, RZ, 0x2, R8 ;  /* 0x00000002ff027819 */ /* 0x000fe40000011608 */
[----:B------:R-:W-:-:S02]  /*75d0*/  LOP3.LUT R8, R8, 0x3, RZ, 0xc0, !PT ;  /* 0x0000000308087812 */ /* 0x000fc400078ec0ff */
[----:B------:R-:W0:Y:S01]  /*75e0*/  @P4 S2R R4, SR_CgaCtaId ;  /* 0x0000000000044919 */ /* 0x000e220000008800 */
[----:B------:R-:W-:Y:S02]  /*75f0*/  @P4 MOV R3, 0x400 ;  /* 0x0000040000034802 */ /* 0x000fe40000000f00 */
[----:B------:R-:W-:-:S04]  /*7600*/  LOP3.LUT R2, R2, 0x1, RZ, 0xc0, !PT ;  /* 0x0000000102027812 */ /* 0x000fc800078ec0ff */
[----:B------:R-:W-:Y:S02]  /*7610*/  ISETP.NE.U32.AND P2, PT, R2, 0x1, PT ;  /* 0x000000010200780c */ /* 0x000fe40003f45070 */
[----:B0-----:R-:W-:Y:S01]  /*7620*/  @P4 LEA R3, R4, R3, 0x18 ;  /* 0x0000000304034211 */ /* 0x001fe200078ec0ff */
[----:B------:R-:W-:-:S03]  /*7630*/  IMAD.U32 R4, RZ, RZ, UR37 ;  /* 0x00000025ff047e24 */ /* 0x000fc6000f8e00ff */
[----:B------:R0:W-:Y:S01]  /*7640*/  @P4 SYNCS.ARRIVE.TRANS64.A1T0 RZ, [R3+URZ+0x78], RZ ;  /* 0x000078ff03ff49a7 */ /* 0x0001e2000810003f */
[----:B------:R-:W-:Y:S02]  /*7650*/  IADD3 R16, P4, R16, UR52, RZ ;  /* 0x0000003410107c10 */ /* 0x000fe4000ff9e0ff */
[----:B------:R-:W-:Y:S02]  /*7660*/  ISETP.LT.U32.AND P1, PT, R4, 0x4, P1 ;  /* 0x000000040400780c */ /* 0x000fe40000f21070 */
[----:B------:R-:W-:Y:S02]  /*7670*/  IADD3.X R17, R17, UR39, RZ, P4, !PT ;  /* 0x0000002711117c10 */ /* 0x000fe4000a7fe4ff */
[----:B------:R-:W-:Y:S02]  /*7680*/  ISETP.GE.U32.AND P4, PT, R16, UR8, PT ;  /* 0x0000000810007c0c */ /* 0x000fe4000bf86070 */
[----:B0-----:R-:W-:Y:S02]  /*7690*/  SEL R3, RZ, 0x1, !P1 ;  /* 0x00000001ff037807 */ /* 0x001fe40004800000 */
[----:B------:R-:W-:-:S02]  /*76a0*/  ISETP.GE.U32.AND.EX P1, PT, R17, UR9, PT, P4 ;  /* 0x0000000911007c0c */ /* 0x000fc4000bf26140 */
[----:B------:R-:W-:-:S04]  /*76b0*/  ISETP.GT.U32.AND P2, PT, R4, 0x3, !P2 ;  /* 0x000000030400780c */ /* 0x000fc80005744070 */
[----:B------:R-:W-:-:S04]  /*76c0*/  SEL R2, RZ, 0x1, !P2 ;  /* 0x00000001ff027807 */ /* 0x000fc80005000000 */
[--C-:B------:R-:W-:Y:S01]  /*76d0*/  LOP3.LUT R0, R2, R0, R3.reuse, 0x96, !PT ;  /* 0x0000000002007212 */ /* 0x100fe200078e9603 */
[----:B------:R-:W-:Y:S01]  /*76e0*/  IMAD.MOV.U32 R2, RZ, RZ, -0x1 ;  /* 0xffffffffff027424 */ /* 0x000fe200078e00ff */
[----:B------:R-:W-:Y:S01]  /*76f0*/  PRMT R3, RZ, 0x7610, R3 ;  /* 0x00007610ff037816 */ /* 0x000fe20000000003 */
[----:B------:R-:W-:Y:S06]  /*7700*/  @P1 BRA `(.L_x_175) ;  /* 0x0000000400541947 */ /* 0x000fec0003800000 */
[----:B------:R-:W0:Y:S01]  /*7710*/  S2UR UR7, SR_CTAID.X ;  /* 0x00000000000779c3 */ /* 0x000e220000002500 */
[----:B------:R-:W-:Y:S01]  /*7720*/  ULDC.64 UR8, c[0x0][0x628] ;  /* 0x00018a0000087ab9 */ /* 0x000fe20000000a00 */
[----:B------:R-:W-:Y:S01]  /*7730*/  ULDC UR10, c[0x0][0x150] ;  /* 0x00005400000a7ab9 */ /* 0x000fe20000000800 */
[----:B------:R-:W-:Y:S01]  /*7740*/  ISETP.NE.U32.AND P1, PT, RZ, UR8, PT ;  /* 0x00000008ff007c0c */ /* 0x000fe2000bf25070 */
[----:B------:R-:W-:Y:S01]  /*7750*/  ULDC UR11, c[0x0][0x630] ;  /* 0x00018c00000b7ab9 */ /* 0x000fe20000000800 */
[----:B------:R-:W-:Y:S01]  /*7760*/  ULDC UR14, c[0x0][0x154] ;  /* 0x00005500000e7ab9 */ /* 0x000fe20000000800 */
[----:B------:R-:W-:Y:S01]  /*7770*/  IMAD.MOV.U32 R2, RZ, RZ, R16 ;  /* 0x000000ffff027224 */ /* 0x000fe200078e0010 */
[----:B------:R-:W-:Y:S01]  /*7780*/  ISETP.NE.AND.EX P1, PT, RZ, UR9, PT, P1 ;  /* 0x00000009ff007c0c */ /* 0x000fe2000bf25310 */
[----:B------:R-:W1:Y:S01]  /*7790*/  S2UR UR12, SR_CTAID.Y ;  /* 0x00000000000c79c3 */ /* 0x000e620000002600 */
[----:B0-----:R-:W-:-:S05]  /*77a0*/  I2FP.F32.U32 R3, UR7 ;  /* 0x0000000700037c45 */ /* 0x001fca0008201000 */
[----:B------:R-:W-:Y:S01]  /*77b0*/  FMUL R12, R3, UR10 ;  /* 0x0000000a030c7c20 */ /* 0x000fe20008400000 */
[----:B------:R-:W-:-:S05]  /*77c0*/  IMAD.MOV.U32 R3, RZ, RZ, R17 ;  /* 0x000000ffff037224 */ /* 0x000fca00078e0011 */
[----:B------:R-:W-:Y:S05]  /*77d0*/  @!P1 BRA `(.L_x_176) ;  /* 0x0000000000289947 */ /* 0x000fea0003800000 */
[----:B------:R-:W-:Y:S02]  /*77e0*/  ULDC UR10, c[0x0][0x634] ;  /* 0x00018d00000a7ab9 */ /* 0x000fe40000000800 */
[----:B------:R-:W-:-:S05]  /*77f0*/  IADD3 R7, P1, R16, UR10, RZ ;  /* 0x0000000a10077c10 */ /* 0x000fca000ff3e0ff */
[----:B------:R-:W-:-:S04]  /*7800*/  IMAD.X R13, RZ, RZ, R17, P1 ;  /* 0x000000ffff0d7224 */ /* 0x000fc800008e0611 */
[----:B------:R-:W-:-:S04]  /*7810*/  IMAD.WIDE.U32 R4, R13, UR8, RZ ;  /* 0x000000080d047c25 */ /* 0x000fc8000f8e00ff */
[----:B------:R-:W-:-:S04]  /*7820*/  IMAD.WIDE.U32 R4, P1, R7, UR9, R4 ;  /* 0x0000000907047c25 */ /* 0x000fc8000f820004 */
[----:B------:R-:W-:-:S04]  /*7830*/  IMAD.WIDE.U32 R6, R7, UR8, RZ ;  /* 0x0000000807067c25 */ /* 0x000fc8000f8e00ff */
[----:B------:R-:W-:Y:S01]  /*7840*/  IMAD.X R3, RZ, RZ, RZ, P1 ;  /* 0x000000ffff037224 */ /* 0x000fe200008e06ff */
[----:B------:R-:W-:Y:S01]  /*7850*/  IADD3 RZ, P1, R7, R4, RZ ;  /* 0x0000000407ff7210 */ /* 0x000fe20007f3e0ff */
[----:B------:R-:W-:-:S04]  /*7860*/  IMAD.MOV.U32 R2, RZ, RZ, R5 ;  /* 0x000000ffff027224 */ /* 0x000fc800078e0005 */
[----:B------:R-:W-:-:S08]  /*7870*/  IMAD.WIDE.U32.X R2, R13, UR9, R2, P1 ;  /* 0x000000090d027c25 */ /* 0x000fd000088e0402 */
.L_x_176:
[--C-:B------:R-:W-:Y:S01]  /*7880*/  SHF.R.U64 R19, R2, UR11, R3.reuse ;  /* 0x0000000b02137c19 */ /* 0x100fe20008001203 */
[----:B------:R-:W0:Y:S01]  /*7890*/  F2I.U32.TRUNC.NTZ R12, R12 ;  /* 0x0000000c000c7305 */ /* 0x000e22000020f000 */
[----:B------:R-:W-:Y:S01]  /*78a0*/  SHF.R.U32.HI R2, RZ, UR11, R3 ;  /* 0x0000000bff027c19 */ /* 0x000fe20008011603 */
[----:B------:R-:W-:Y:S01]  /*78b0*/  ULDC.64 UR8, c[0x0][0x620] ;  /* 0x0001880000087ab9 */ /* 0x000fe20000000a00 */
[----:B------:R-:W-:Y:S01]  /*78c0*/  IADD3 R5, P1, RZ, -R19, RZ ;  /* 0x80000013ff057210 */ /* 0x000fe20007f3e0ff */
[----:B------:R-:W-:Y:S01]  /*78d0*/  ULDC UR11, c[0x0][0x658] ;  /* 0x00019600000b7ab9 */ /* 0x000fe20000000800 */
[----:B-1----:R-:W-:Y:S01]  /*78e0*/  I2FP.F32.U32 R4, UR12 ;  /* 0x0000000c00047c45 */ /* 0x002fe20008201000 */
[----:B------:R-:W-:Y:S02]  /*78f0*/  ULDC UR16, c[0x0][0x648] ;  /* 0x0001920000107ab9 */ /* 0x000fe40000000800 */
[----:B------:R-:W-:Y:S02]  /*7900*/  IMAD.X R2, RZ, RZ, ~R2, P1 ;  /* 0x000000ffff027224 */ /* 0x000fe400008e0e02 */
[----:B------:R-:W-:Y:S01]  /*7910*/  FMUL R6, R4, UR14 ;  /* 0x0000000e04067c20 */ /* 0x000fe20008400000 */
[----:B------:R-:W-:Y:S01]  /*7920*/  ULDC.64 UR14, c[0x0][0x640] ;  /* 0x00019000000e7ab9 */ /* 0x000fe20000000a00 */
[----:B------:R-:W-:Y:S01]  /*7930*/  IMAD R4, R2, UR8, RZ ;  /* 0x0000000802047c24 */ /* 0x000fe2000f8e02ff */
[----:B------:R-:W-:Y:S01]  /*7940*/  ISETP.NE.U32.AND P1, PT, RZ, UR14, PT ;  /* 0x0000000eff007c0c */ /* 0x000fe2000bf25070 */
[C---:B------:R-:W-:Y:S01]  /*7950*/  IMAD.WIDE.U32 R2, R5.reuse, UR8, R16 ;  /* 0x0000000805027c25 */ /* 0x040fe2000f8e0010 */
[----:B0-----:R-:W-:Y:S01]  /*7960*/  R2UR UR8, R12 ;  /* 0x000000000c0872ca */ /* 0x001fe200000e0000 */
[----:B------:R-:W0:Y:S01]  /*7970*/  F2I.U32.TRUNC.NTZ R6, R6 ;  /* 0x0000000600067305 */ /* 0x000e22000020f000 */
[----:B------:R-:W1:Y:S01]  /*7980*/  LDC R12, c[0x0][0x610] ;  /* 0x00018400ff0c7b82 */ /* 0x000e620000000800 */
[----:B------:R-:W-:Y:S01]  /*7990*/  IMAD R5, R5, UR9, R4 ;  /* 0x0000000905057c24 */ /* 0x000fe2000f8e0204 */
[----:B------:R-:W-:Y:S01]  /*79a0*/  ULDC UR9, c[0x0][0x618] ;  /* 0x0001860000097ab9 */ /* 0x000fe20000000800 */
[----:B------:R-:W-:-:S02]  /*79b0*/  ISETP.NE.AND.EX P1, PT, RZ, UR15, PT, P1 ;  /* 0x0000000fff007c0c */ /* 0x000fc4000bf25310 */
[----:B------:R-:W-:-:S05]  /*79c0*/  IMAD.IADD R3, R3, 0x1, R5 ;  /* 0x0000000103037824 */ /* 0x000fca00078e0205 */
[--C-:B------:R-:W-:Y:S02]  /*79d0*/  SHF.R.U64 R14, R2, UR9, R3.reuse ;  /* 0x00000009020e7c19 */ /* 0x100fe40008001203 */
[----:B------:R-:W-:Y:S01]  /*79e0*/  SHF.R.U32.HI R3, RZ, UR9, R3 ;  /* 0x00000009ff037c19 */ /* 0x000fe20008011603 */
[----:B------:R-:W-:Y:S01]  /*79f0*/  ULDC UR9, c[0x0][0x608] ;  /* 0x0001820000097ab9 */ /* 0x000fe20000000800 */
[----:B0-----:R-:W-:Y:S02]  /*7a00*/  R2UR UR10, R6 ;  /* 0x00000000060a72ca */ /* 0x001fe400000e0000 */
[--C-:B------:R-:W-:Y:S02]  /*7a10*/  SHF.R.U64 R15, R14, UR9, R3.reuse ;  /* 0x000000090e0f7c19 */ /* 0x100fe40008001203 */
[----:B------:R-:W-:Y:S01]  /*7a20*/  SHF.R.U32.HI R2, RZ, UR9, R3 ;  /* 0x00000009ff027c19 */ /* 0x000fe20008011603 */
[----:B------:R-:W-:-:S03]  /*7a30*/  UIADD3 UR9, -UR8, URZ, URZ ;  /* 0x0000003f08097290 */ /* 0x000fc6000fffe13f */
[--C-:B------:R-:W-:Y:S01]  /*7a40*/  SHF.R.U64 R21, R15, UR11, R2.reuse ;  /* 0x0000000b0f157c19 */ /* 0x100fe20008001202 */
[----:B------:R-:W-:Y:S01]  /*7a50*/  ULDC UR8, c[0x0][0x144] ;  /* 0x0000510000087ab9 */ /* 0x000fe20000000800 */
[----:B------:R-:W-:-:S03]  /*7a60*/  SHF.R.U32.HI R3, RZ, UR11, R2 ;  /* 0x0000000bff037c19 */ /* 0x000fc60008011602 */
[----:B------:R-:W-:Y:S01]  /*7a70*/  IMAD.MOV.U32 R2, RZ, RZ, R21 ;  /* 0x000000ffff027224 */ /* 0x000fe200078e0015 */
[----:B------:R-:W-:Y:S06]  /*7a80*/  @!P1 BRA `(.L_x_177) ;  /* 0x0000000000289947 */ /* 0x000fec0003800000 */
        /* <DEDUP_REMOVED lines=10> */
.L_x_177:
[----:B------:R-:W-:Y:S01]  /*7b30*/  UISETP.NE.AND UP0, UPT, UR38, URZ, UPT ;  /* 0x0000003f2600728c */ /* 0x000fe2000bf05270 */
[----:B------:R-:W-:Y:S01]  /*7b40*/  SHF.R.U64 R3, R2, UR16, R3 ;  /* 0x0000001002037c19 */ /* 0x000fe20008001203 */
[----:B------:R-:W-:Y:S01]  /*7b50*/  UIADD3 UR10, -UR10, URZ, URZ ;  /* 0x0000003f0a0a7290 */ /* 0x000fe2000fffe13f */
[----:B------:R-:W-:Y:S01]  /*7b60*/  LOP3.LUT R2, R15, UR6, RZ, 0xc0, !PT ;  /* 0x000000060f027c12 */ /* 0x000fe2000f8ec0ff */
[----:B------:R-:W-:Y:S01]  /*7b70*/  UIMAD UR7, UR8, UR9, UR7 ;  /* 0x00000009080772a4 */ /* 0x000fe2000f8e0207 */
[----:B------:R-:W-:Y:S01]  /*7b80*/  LOP3.LUT R5, R14, UR4, RZ, 0xc0, !PT ;  /* 0x000000040e057c12 */ /* 0x000fe2000f8ec0ff */
[----:B------:R-:W-:Y:S01]  /*7b90*/  IMAD.MOV R4, RZ, RZ, -R3 ;  /* 0x000000ffff047224 */ /* 0x000fe200078e0a03 */
[----:B------:R-:W-:Y:S01]  /*7ba0*/  ULDC UR8, c[0x0][0x148] ;  /* 0x0000520000087ab9 */ /* 0x000fe20000000800 */
[----:B------:R-:W-:Y:S01]  /*7bb0*/  IMAD R3, R3, UR5, R2 ;  /* 0x0000000503037c24 */ /* 0x000fe2000f8e0202 */
[----:B------:R-:W-:Y:S02]  /*7bc0*/  PLOP3.LUT P1, PT, PT, PT, UP0, 0x80, 0x0 ;  /* 0x000000000000781c */ /* 0x000fe40003f2f008 */
[----:B------:R-:W-:-:S03]  /*7bd0*/  @UP0 UIMAD UR7, UR8, UR10, UR12 ;  /* 0x0000000a080702a4 */ /* 0x000fc6000f8e020c */
[----:B------:R-:W-:Y:S02]  /*7be0*/  ULDC UR8, c[0x0][0x638] ;  /* 0x00018e0000087ab9 */ /* 0x000fe40000000800 */
[----:B------:R-:W-:Y:S02]  /*7bf0*/  IMAD R2, R4, UR8, R21 ;  /* 0x0000000804027c24 */ /* 0x000fe4000f8e0215 */
[----:B-1----:R-:W-:Y:S01]  /*7c00*/  IMAD R12, R3, R12, UR7 ;  /* 0x00000007030c7e24 */ /* 0x002fe2000f8e020c */
[----:B------:R-:W-:Y:S01]  /*7c10*/  ULDC UR7, c[0x0][0x600] ;  /* 0x0001800000077ab9 */ /* 0x000fe20000000800 */
[----:B------:R-:W-:Y:S02]  /*7c20*/  IMAD.MOV.U32 R3, RZ, RZ, 0x1 ;  /* 0x00000001ff037424 */ /* 0x000fe400078e00ff */
[----:B------:R-:W-:-:S05]  /*7c30*/  IMAD R5, R2, UR7, R5 ;  /* 0x0000000702057c24 */ /* 0x000fca000f8e0205 */
[----:B------:R-:W-:Y:S02]  /*7c40*/  SEL R2, R5, R12, !P1 ;  /* 0x0000000c05027207 */ /* 0x000fe40004800000 */
[----:B------:R-:W-:-:S07]  /*7c50*/  SEL R18, R12, R5, !P1 ;  /* 0x000000050c127207 */ /* 0x000fce0004800000 */
.L_x_175:
[----:B------:R-:W-:Y:S05]  /*7c60*/  BSYNC B1 ;  /* 0x0000000000017941 */ /* 0x000fea0003800000 */
.L_x_174:
[----:B------:R-:W-:-:S13]  /*7c70*/  LOP3.LUT P1, RZ, R3, 0xff, RZ, 0xc0, !PT ;  /* 0x000000ff03ff7812 */ /* 0x000fda000782c0ff */
[----:B------:R-:W-:Y:S05]  /*7c80*/  @P1 BRA `(.L_x_178) ;  /* 0xfffffff400001947 */ /* 0x000fea000383ffff */
[----:B------:R-:W-:Y:S05]  /*7c90*/  BSYNC B0 ;  /* 0x0000000000007941 */ /* 0x000fea0003800000 */
.L_x_166:
[----:B------:R-:W-:-:S03]  /*7ca0*/  UMOV UR7, 0xffffffff ;  /* 0xffffffff00077882 */ /* 0x000fc60000000000 */
[----:B------:R-:W-:Y:S05]  /*7cb0*/  BRA.DIV UR7, `(.L_x_179) ;  /* 0x0000000607447947 */ /* 0x000fea000b800000 */
[----:B------:R-:W-:-:S13]  /*7cc0*/  ELECT P6, URZ, PT ;  /* 0x00000000003f782f */ /* 0x000fda00038c0000 */
.L_x_195:
[----:B------:R-:W-:Y:S04]  /*7cd0*/  BSSY B0, `(.L_x_180) ;  /* 0x000002c000007945 */ /* 0x000fe80003800000 */
[----:B------:R-:W-:Y:S05]  /*7ce0*/  @!P6 BRA `(.L_x_181) ;  /* 0x0000000000a8e947 */ /* 0x000fea0003800000 */
[----:B------:R-:W-:-:S04]  /*7cf0*/  ULOP3.LUT UR7, UR40, 0x2, URZ, 0xfc, !UPT ;  /* 0x0000000228077892 */ /* 0x000fc8000f8efc3f */
[----:B------:R-:W-:-:S06]  /*7d00*/  UISETP.NE.AND UP0, UPT, UR7, 0x3, UPT ;  /* 0x000000030700788c */ /* 0x000fcc000bf05270 */
[----:B------:R-:W-:-:S13]  /*7d10*/  PLOP3.LUT P0, PT, PT, PT, UP0, 0x80, 0x0 ;  /* 0x000000000000781c */ /* 0x000fda0003f0f008 */
[----:B------:R-:W-:Y:S05]  /*7d20*/  @!P0 BRA `(.L_x_182) ;  /* 0x0000000000048947 */ /* 0x000fea0003800000 */
[----:B------:R-:W-:Y:S01]  /*7d30*/  BPT.TRAP 0x1 ;  /* 0x000000040000795c */ /* 0x000fe20000300000 */
.L_x_182:
[----:B------:R-:W0:Y:S01]  /*7d40*/  S2R R3, SR_CgaCtaId ;  /* 0x0000000000037919 */ /* 0x000e220000008800 */
[----:B------:R-:W-:-:S04]  /*7d50*/  MOV R2, 0x400 ;  /* 0x0000040000027802 */ /* 0x000fc80000000f00 */
[----:B0-----:R-:W-:Y:S02]  /*7d60*/  LEA R3, R3, R2, 0x18 ;  /* 0x0000000203037211 */ /* 0x001fe400078ec0ff */
[----:B------:R-:W-:-:S03]  /*7d70*/  SHF.L.U32 R2, R0, 0x1f, RZ ;  /* 0x0000001f00027819 */ /* 0x000fc600000006ff */
[----:B------:R-:W-:-:S04]  /*7d80*/  VIADD R3, R3, 0x20 ;  /* 0x0000002003037836 */ /* 0x000fc80000000000 */
[C---:B------:R-:W-:Y:S02]  /*7d90*/  IMAD R7, R8.reuse, 0x8, R3 ;  /* 0x0000000808077824 */ /* 0x040fe400078e0203 */
[----:B------:R-:W-:Y:S02]  /*7da0*/  VIADD R8, R8, 0x1 ;  /* 0x0000000108087836 */ /* 0x000fe40000000000 */
[----:B------:R-:W0:Y:S03]  /*7db0*/  SYNCS.PHASECHK.TRANS64.TRYWAIT P0, [R7+URZ], R2 ;  /* 0x00000002070075a7 */ /* 0x000e26000800017f */
[----:B------:R-:W-:-:S04]  /*7dc0*/  ISETP.NE.AND P1, PT, R8, 0x4, PT ;  /* 0x000000040800780c */ /* 0x000fc80003f25270 */
[----:B------:R-:W-:Y:S02]  /*7dd0*/  SEL R5, RZ, 0x1, P1 ;  /* 0x00000001ff057807 */ /* 0x000fe40000800000 */
[----:B------:R-:W-:Y:S02]  /*7de0*/  SEL R8, R8, RZ, P1 ;  /* 0x000000ff08087207 */ /* 0x000fe40000800000 */
[----:B------:R-:W-:-:S03]  /*7df0*/  LOP3.LUT R5, R0, R5, RZ, 0x3c, !PT ;  /* 0x0000000500057212 */ /* 0x000fc600078e3cff */
[----:B------:R-:W-:Y:S01]  /*7e00*/  IMAD R9, R8, 0x8, R3 ;  /* 0x0000000808097824 */ /* 0x000fe200078e0203 */
[----:B------:R-:W-:Y:S01]  /*7e10*/  SHF.L.U32 R4, R5, 0x1f, RZ ;  /* 0x0000001f05047819 */ /* 0x000fe200000006ff */
[----:B0-----:R-:W-:Y:S06]  /*7e20*/  @!P0 BRA `(.L_x_183) ;  /* 0x0000000400088947 */ /* 0x001fec0003800000 */
.L_x_196:
[----:B------:R-:W1:Y:S01]  /*7e30*/  SYNCS.PHASECHK.TRANS64.TRYWAIT P0, [R9+URZ], R4 ;  /* 0x00000004090075a7 */ /* 0x000e62000800017f */
[----:B------:R-:W-:-:S05]  /*7e40*/  VIADD R0, R8, 0x1 ;  /* 0x0000000108007836 */ /* 0x000fca0000000000 */
[----:B------:R-:W-:-:S04]  /*7e50*/  ISETP.NE.AND P1, PT, R0, 0x4, PT ;  /* 0x000000040000780c */ /* 0x000fc80003f25270 */
[----:B0-----:R-:W-:Y:S02]  /*7e60*/  SEL R2, RZ, 0x1, P1 ;  /* 0x00000001ff027807 */ /* 0x001fe40000800000 */
[----:B------:R-:W-:Y:S02]  /*7e70*/  SEL R0, R0, RZ, P1 ;  /* 0x000000ff00007207 */ /* 0x000fe40000800000 */
[----:B------:R-:W-:-:S03]  /*7e80*/  LOP3.LUT R7, R5, R2, RZ, 0x3c, !PT ;  /* 0x0000000205077212 */ /* 0x000fc600078e3cff */
[----:B------:R-:W-:Y:S01]  /*7e90*/  IMAD R6, R0, 0x8, R3 ;  /* 0x0000000800067824 */ /* 0x000fe200078e0203 */
[----:B------:R-:W-:Y:S01]  /*7ea0*/  SHF.L.U32 R5, R7, 0x1f, RZ ;  /* 0x0000001f07057819 */ /* 0x000fe200000006ff */
[----:B-1----:R-:W-:Y:S06]  /*7eb0*/  @!P0 BRA `(.L_x_184) ;  /* 0x0000000000f88947 */ /* 0x002fec0003800000 */
.L_x_197:
[----:B------:R-:W1:Y:S01]  /*7ec0*/  SYNCS.PHASECHK.TRANS64.TRYWAIT P0, [R6+URZ], R5 ;  /* 0x00000005060075a7 */ /* 0x000e62000800017f */
[----:B------:R-:W-:-:S05]  /*7ed0*/  VIADD R0, R0, 0x1 ;  /* 0x0000000100007836 */ /* 0x000fca0000000000 */
[----:B------:R-:W-:-:S04]  /*7ee0*/  ISETP.NE.AND P1, PT, R0, 0x4, PT ;  /* 0x000000040000780c */ /* 0x000fc80003f25270 */
[----:B------:R-:W-:Y:S02]  /*7ef0*/  SEL R2, RZ, 0x1, P1 ;  /* 0x00000001ff027807 */ /* 0x000fe40000800000 */
[----:B------:R-:W-:Y:S02]  /*7f00*/  SEL R0, R0, RZ, P1 ;  /* 0x000000ff00007207 */ /* 0x000fe40000800000 */
[----:B------:R-:W-:Y:S01]  /*7f10*/  LOP3.LUT R2, R7, R2, RZ, 0x3c, !PT ;  /* 0x0000000207027212 */ /* 0x000fe200078e3cff */
[----:B-1----:R-:W-:Y:S06]  /*7f20*/  @!P0 BRA `(.L_x_185) ;  /* 0x0000000000f08947 */ /* 0x002fec0003800000 */
.L_x_198:
[----:B------:R-:W-:Y:S01]  /*7f30*/  IMAD R3, R0, 0x8, R3 ;  /* 0x0000000800037824 */ /* 0x000fe200078e0203 */
[----:B------:R-:W-:-:S07]  /*7f40*/  SHF.L.U32 R0, R2, 0x1f, RZ ;  /* 0x0000001f02007819 */ /* 0x000fce00000006ff */
.L_x_186:
[----:B--2---:R2:W3:Y:S02]  /*7f50*/  SYNCS.PHASECHK.TRANS64.TRYWAIT P0, [R3+URZ], R0 ;  /* 0x00000000030075a7 */ /* 0x0044e4000800017f */
[----:B---3--:R-:W-:Y:S05]  /*7f60*/  @!P0 NANOSLEEP.SYNCS 0x989680 ;  /* 0x009896800000895d */ /* 0x008fea0003900000 */
[----:B------:R-:W3:Y:S02]  /*7f70*/  @!P0 SYNCS.PHASECHK.TRANS64 P0, [R3+URZ], R0 ;  /* 0x00000000030085a7 */ /* 0x000ee4000800007f */
[----:B---3--:R-:W-:Y:S05]  /*7f80*/  @!P0 BRA `(.L_x_186) ;  /* 0xfffffffc00f08947 */ /* 0x008fea000383ffff */
.L_x_181:
[----:B------:R-:W-:Y:S05]  /*7f90*/  BSYNC B0 ;  /* 0x0000000000007941 */ /* 0x000fea0003800000 */
.L_x_180:
[----:B------:R-:W-:Y:S05]  /*7fa0*/  EXIT ;  /* 0x000000000000794d */ /* 0x000fea0003800000 */
.L_x_18:
[----:B0-----:R0:W1:Y:S02]  /*7fb0*/  SYNCS.PHASECHK.TRANS64.TRYWAIT P0, [R97+URZ+-0x8], R0 ;  /* 0xfffff800610075a7 */ /* 0x001064000800017f */
[----:B-1----:R-:W-:Y:S05]  /*7fc0*/  @!P0 NANOSLEEP.SYNCS 0x989680 ;  /* 0x009896800000895d */ /* 0x002fea0003900000 */
[----:B------:R-:W1:Y:S02]  /*7fd0*/  @!P0 SYNCS.PHASECHK.TRANS64 P0, [R97+URZ+-0x8], R0 ;  /* 0xfffff800610085a7 */ /* 0x000e64000800007f */
[----:B-1----:R-:W-:Y:S05]  /*7fe0*/  @!P0 BRA `(.L_x_18) ;  /* 0xfffffffc00f08947 */ /* 0x002fea000383ffff */
[----:B------:R-:W-:Y:S05]  /*7ff0*/  BRA `(.L_x_187) ;  /* 0xffffff9800247947 */ /* 0x000fea000383ffff */
.L_x_23:
[----:B-1----:R1:W2:Y:S02]  /*8000*/  SYNCS.PHASECHK.TRANS64.TRYWAIT P1, [R3+URZ], R0 ;  /* 0x00000000030075a7 */ /* 0x0022a4000802017f */
[----:B--2---:R-:W-:Y:S05]  /*8010*/  @!P1 NANOSLEEP.SYNCS 0x989680 ;  /* 0x009896800000995d */ /* 0x004fea0003900000 */
[----:B------:R-:W2:Y:S02]  /*8020*/  @!P1 SYNCS.PHASECHK.TRANS64 P1, [R3+URZ], R0 ;  /* 0x00000000030095a7 */ /* 0x000ea4000802007f */
[----:B--2---:R-:W-:Y:S05]  /*8030*/  @!P1 BRA `(.L_x_23) ;  /* 0xfffffffc00f09947 */ /* 0x004fea000383ffff */
[----:B------:R-:W-:Y:S05]  /*8040*/  BRA `(.L_x_22) ;  /* 0xffffff98009c7947 */ /* 0x000fea000383ffff */
.L_x_28:
[----:B-1----:R-:W-:-:S04]  /*8050*/  IMAD.U32 R5, RZ, RZ, UR4 ;  /* 0x00000004ff057e24 */ /* 0x002fc8000f8e00ff */
[----:B------:R1:W2:Y:S03]  /*8060*/  SYNCS.PHASECHK.TRANS64.TRYWAIT P1, [R5+URZ], R4 ;  /* 0x00000004050075a7 */ /* 0x0002a6000802017f */
[----:B--2---:R-:W-:Y:S05]  /*8070*/  @!P1 NANOSLEEP.SYNCS 0x989680 ;  /* 0x009896800000995d */ /* 0x004fea0003900000 */
[----:B------:R-:W2:Y:S02]  /*8080*/  @!P1 SYNCS.PHASECHK.TRANS64 P1, [R5+URZ], R4 ;  /* 0x00000004050095a7 */ /* 0x000ea4000802007f */
[----:B--2---:R-:W-:Y:S05]  /*8090*/  @!P1 BRA `(.L_x_28) ;  /* 0xfffffffc00ec9947 */ /* 0x004fea000383ffff */
[----:B------:R-:W-:Y:S05]  /*80a0*/  BRA `(.L_x_27) ;  /* 0xffffff9c00dc7947 */ /* 0x000fea000383ffff */
.L_x_34:
[----:B0-----:R0:W1:Y:S02]  /*80b0*/  SYNCS.PHASECHK.TRANS64.TRYWAIT P0, [R97+URZ+0x8], R0 ;  /* 0x00000800610075a7 */ /* 0x001064000800017f */
[----:B-1----:R-:W-:Y:S05]  /*80c0*/  @!P0 NANOSLEEP.SYNCS 0x989680 ;  /* 0x009896800000895d */ /* 0x002fea0003900000 */
[----:B------:R-:W1:Y:S02]  /*80d0*/  @!P0 SYNCS.PHASECHK.TRANS64 P0, [R97+URZ+0x8], R0 ;  /* 0x00000800610085a7 */ /* 0x000e64000800007f */
[----:B-1----:R-:W-:Y:S05]  /*80e0*/  @!P0 BRA `(.L_x_34) ;  /* 0xfffffffc00f08947 */ /* 0x002fea000383ffff */
[----:B------:R-:W-:Y:S05]  /*80f0*/  BRA `(.L_x_188) ;  /* 0xffffffa400687947 */ /* 0x000fea000383ffff */
.L_x_167:
[----:B------:R-:W-:Y:S01]  /*8100*/  BSSY B1, `(.L_x_189) ;  /* 0x0000006000017945 */ /* 0x000fe20003800000 */
[----:B------:R-:W-:-:S07]  /*8110*/  IMAD.MOV.U32 R15, RZ, RZ, -0x1 ;  /* 0xffffffffff0f7424 */ /* 0x000fce00078e00ff */
[----:B-----5:R-:W-:Y:S05]  /*8120*/  WARPSYNC.COLLECTIVE R15, `(.L_x_190) ;  /* 0x000000000f0c7348 */ /* 0x020fea0003c00000 */
[----:B------:R-:W-:Y:S02]  /*8130*/  ELECT P6, UR62, PT ;  /* 0x00000000003e782f */ /* 0x000fe400038c0000 */
[----:B------:R-:W-:Y:S01]  /*8140*/  MOV R14, UR62 ;  /* 0x0000003e000e7c02 */ /* 0x000fe20008000f00 */
[----:B-----5:R-:W-:Y:S10]  /*8150*/  ENDCOLLECTIVE ;  /* 0x000000000000791b */ /* 0x020ff40003800000 */
.L_x_190:
[----:B------:R-:W-:Y:S05]  /*8160*/  BSYNC B1 ;  /* 0x0000000000017941 */ /* 0x000fea0003800000 */
.L_x_189:
[----:B------:R-:W-:Y:S05]  /*8170*/  BRA `(.L_x_191) ;  /* 0xffffffec00d07947 */ /* 0x000fea000383ffff */
.L_x_170:
[----:B0-----:R0:W1:Y:S02]  /*8180*/  SYNCS.PHASECHK.TRANS64.TRYWAIT P1, [R12+URZ+0x20], R3 ;  /* 0x000020030c0075a7 */ /* 0x001064000802017f */
[----:B-1----:R-:W-:Y:S05]  /*8190*/  @!P1 NANOSLEEP.SYNCS 0x989680 ;  /* 0x009896800000995d */ /* 0x002fea0003900000 */
[----:B------:R-:W1:Y:S02]  /*81a0*/  @!P1 SYNCS.PHASECHK.TRANS64 P1, [R12+URZ+0x20], R3 ;  /* 0x000020030c0095a7 */ /* 0x000e64000802007f */
[----:B-1----:R-:W-:Y:S05]  /*81b0*/  @!P1 BRA `(.L_x_170) ;  /* 0xfffffffc00f09947 */ /* 0x002fea000383ffff */
[----:B------:R-:W-:Y:S05]  /*81c0*/  BRA `(.L_x_192) ;  /* 0xfffffff000047947 */ /* 0x000fea000383ffff */
.L_x_179:
[----:B------:R-:W-:Y:S01]  /*81d0*/  BSSY B0, `(.L_x_193) ;  /* 0x0000006000007945 */ /* 0x000fe20003800000 */
[----:B------:R-:W-:-:S07]  /*81e0*/  IMAD.MOV.U32 R15, RZ, RZ, -0x1 ;  /* 0xffffffffff0f7424 */ /* 0x000fce00078e00ff */
[----:B-----5:R-:W-:Y:S05]  /*81f0*/  WARPSYNC.COLLECTIVE R15, `(.L_x_194) ;  /* 0x000000000f0c7348 */ /* 0x020fea0003c00000 */
[----:B------:R-:W-:Y:S02]  /*8200*/  ELECT P6, UR62, PT ;  /* 0x00000000003e782f */ /* 0x000fe400038c0000 */
[----:B------:R-:W-:Y:S01]  /*8210*/  MOV R14, UR62 ;  /* 0x0000003e000e7c02 */ /* 0x000fe20008000f00 */
[----:B-----5:R-:W-:Y:S10]  /*8220*/  ENDCOLLECTIVE ;  /* 0x000000000000791b */ /* 0x020ff40003800000 */
.L_x_194:
[----:B------:R-:W-:Y:S05]  /*8230*/  BSYNC B0 ;  /* 0x0000000000007941 */ /* 0x000fea0003800000 */
.L_x_193:
[----:B------:R-:W-:Y:S05]  /*8240*/  BRA `(.L_x_195) ;  /* 0xfffffff800a07947 */ /* 0x000fea000383ffff */
.L_x_183:
[----:B0-----:R0:W1:Y:S02]  /*8250*/  SYNCS.PHASECHK.TRANS64.TRYWAIT P0, [R7+URZ], R2 ;  /* 0x00000002070075a7 */ /* 0x001064000800017f */
[----:B-1----:R-:W-:Y:S05]  /*8260*/  @!P0 NANOSLEEP.SYNCS 0x989680 ;  /* 0x009896800000895d */ /* 0x002fea0003900000 */
[----:B------:R-:W1:Y:S02]  /*8270*/  @!P0 SYNCS.PHASECHK.TRANS64 P0, [R7+URZ], R2 ;  /* 0x00000002070085a7 */ /* 0x000e64000800007f */
[----:B-1----:R-:W-:Y:S05]  /*8280*/  @!P0 BRA `(.L_x_183) ;  /* 0xfffffffc00f08947 */ /* 0x002fea000383ffff */
[----:B------:R-:W-:Y:S05]  /*8290*/  BRA `(.L_x_196) ;  /* 0xfffffff800e47947 */ /* 0x000fea000383ffff */
.L_x_184:
[----:B0-----:R0:W1:Y:S02]  /*82a0*/  SYNCS.PHASECHK.TRANS64.TRYWAIT P0, [R9+URZ], R4 ;  /* 0x00000004090075a7 */ /* 0x001064000800017f */
[----:B-1----:R-:W-:Y:S05]  /*82b0*/  @!P0 NANOSLEEP.SYNCS 0x989680 ;  /* 0x009896800000895d */ /* 0x002fea0003900000 */
[----:B------:R-:W1:Y:S02]  /*82c0*/  @!P0 SYNCS.PHASECHK.TRANS64 P0, [R9+URZ], R4 ;  /* 0x00000004090085a7 */ /* 0x000e64000800007f */
[----:B-1----:R-:W-:Y:S05]  /*82d0*/  @!P0 BRA `(.L_x_184) ;  /* 0xfffffffc00f08947 */ /* 0x002fea000383ffff */
[----:B------:R-:W-:Y:S05]  /*82e0*/  BRA `(.L_x_197) ;  /* 0xfffffff800f47947 */ /* 0x000fea000383ffff */
.L_x_185:
[----:B-1----:R1:W2:Y:S02]  /*82f0*/  SYNCS.PHASECHK.TRANS64.TRYWAIT P0, [R6+URZ], R5 ;  /* 0x00000005060075a7 */ /* 0x0022a4000800017f */
[----:B--2---:R-:W-:Y:S05]  /*8300*/  @!P0 NANOSLEEP.SYNCS 0x989680 ;  /* 0x009896800000895d */ /* 0x004fea0003900000 */
[----:B------:R-:W2:Y:S02]  /*8310*/  @!P0 SYNCS.PHASECHK.TRANS64 P0, [R6+URZ], R5 ;  /* 0x00000005060085a7 */ /* 0x000ea4000800007f */
[----:B--2---:R-:W-:Y:S05]  /*8320*/  @!P0 BRA `(.L_x_185) ;  /* 0xfffffffc00f08947 */ /* 0x004fea000383ffff */
[----:B------:R-:W-:Y:S05]  /*8330*/  BRA `(.L_x_198) ;  /* 0xfffffff800fc7947 */ /* 0x000fea000383ffff */
.L_x_199:
[----:B------:R-:W-:-:S00]  /*8340*/  BRA `(.L_x_199) ;  /* 0xfffffffc00fc7947 */ /* 0x000fc0000383ffff */
[----:B------:R-:W-:-:S00]  /*8350*/  NOP ;  /* 0x0000000000007918 */ /* 0x000fc00000000000 */
        /* <DEDUP_REMOVED lines=10> */
.L_x_200:


//--------------------- .nv.global.init           --------------------------
	.section	.nv.global.init,"aw",@progbits
.nv.global.init:
	.type		$str$22,@object
	.size		$str$22,($str$23 - $str$22)
$str$22:
        /*0000*/ 	.byte	0x6b, 0x5f, 0x74, 0x69, 0x6c, 0x65, 0x5f, 0x63, 0x6f, 0x75, 0x6e, 0x74, 0x20, 0x3e, 0x3d, 0x20
        /*0010*/ 	.byte	0x31, 0x00
	.type		$str$23,@object
	.size		$str$23,(__unnamed_1 - $str$23)
$str$23:
        /*0012*/ 	.byte	0x2f, 0x74, 0x6d, 0x70, 0x2f, 0x63, 0x75, 0x74, 0x6c, 0x61, 0x73, 0x73, 0x5f, 0x73, 0x77, 0x65
        /*0022*/ 	.byte	0x65, 0x70, 0x5f, 0x73, 0x72, 0x63, 0x2f, 0x69, 0x6e, 0x63, 0x6c, 0x75, 0x64, 0x65, 0x2f, 0x63
        /*0032*/ 	.byte	0x75, 0x74, 0x6c, 0x61, 0x73, 0x73, 0x2f, 0x67, 0x65, 0x6d, 0x6d, 0x2f, 0x63, 0x6f, 0x6c, 0x6c
        /*0042*/ 	.byte	0x65, 0x63, 0x74, 0x69, 0x76, 0x65, 0x2f, 0x73, 0x6d, 0x39, 0x30, 0x5f, 0x6d, 0x6d, 0x61, 0x5f
        /*0052*/ 	.byte	0x74, 0x6d, 0x61, 0x5f, 0x67, 0x6d, 0x6d, 0x61, 0x5f, 0x73, 0x73, 0x5f, 0x77, 0x61, 0x72, 0x70
        /*0062*/ 	.byte	0x73, 0x70, 0x65, 0x63, 0x69, 0x61, 0x6c, 0x69, 0x7a, 0x65, 0x64, 0x2e, 0x68, 0x70, 0x70, 0x00
	.type		__unnamed_1,@object
	.size		__unnamed_1,(.L_0 - __unnamed_1)
__unnamed_1:
        /*0072*/ 	.byte	0x76, 0x6f, 0x69, 0x64, 0x20, 0x63, 0x75, 0x74, 0x6c, 0x61, 0x73, 0x73, 0x3a, 0x3a, 0x67, 0x65
        /* <DEDUP_REMOVED lines=177> */
        /*0b92*/ 	.byte	0x69, 0x74, 0x79, 0x5d, 0x00
.L_0:


//--------------------- .nv.shared._ZN7cutlass13device_kernelINS_4gemm6kernel13GemmUniversalIN4cute5tupleIJiiiiEEENS1_10collective13CollectiveMmaINS1_34MainloopSm90TmaGmmaWarpSpecializedILi4ENS5_IJNS4_1CILi2EEENSA_ILi1EEESC_EEENS1_32KernelTmaWarpSpecializedPingpongEEENS5_IJNSA_ILi64EEENSA_ILi128EEESG_EEENS_10tfloat32_tENS5_IJlSC_lEEESJ_SK_NS4_8TiledMMAINS4_8MMA_AtomIJNS4_4SM904GMMA30MMA_64x128x8_F32TF32TF32_SS_TNILNSO_7ScaleInE1ELSQ_1EEEEEENS4_6LayoutINS5_IJSC_SC_SC_EEENS5_IJNSA_ILi0EEESV_SV_EEEEENS5_IJNS4_10UnderscoreESY_SY_EEEEENS4_13SM90_TMA_LOADENS4_14ComposedLayoutINS4_7SwizzleILi3ELi4ELi3EEENS4_18smem_ptr_flag_bitsILi32EEENST_INS5_IJNSA_ILi8EEENSA_ILi32EEEEEENS5_IJS18_SC_EEEEEEEvNS4_8identityENS4_23SM90_TMA_LOAD_MULTICASTES1C_vS1D_EENS_8epilogue10collective6detail29Sm90TmaWarpSpecializedAdapterINS1H_15DefaultEpilogueISJ_SK_SK_NS1G_6thread17LinearCombinationISJ_Li1EffLNS1L_9ScaleType4KindE0ELNS_15FloatRoundStyleE2ESJ_EENS1_15EpilogueDefaultEEEEEvvEEEEvNT_6ParamsE --------------------------
	.section	.nv.shared._ZN7cutlass13device_kernelINS_4gemm6kernel13GemmUniversalIN4cute5tupleIJiiiiEEENS1_10collective13CollectiveMmaINS1_34MainloopSm90TmaGmmaWarpSpecializedILi4ENS5_IJNS4_1CILi2EEENSA_ILi1EEESC_EEENS1_32KernelTmaWarpSpecializedPingpongEEENS5_IJNSA_ILi64EEENSA_ILi128EEESG_EEENS_10tfloat32_tENS5_IJlSC_lEEESJ_SK_NS4_8TiledMMAINS4_8MMA_AtomIJNS4_4SM904GMMA30MMA_64x128x8_F32TF32TF32_SS_TNILNSO_7ScaleInE1ELSQ_1EEEEEENS4_6LayoutINS5_IJSC_SC_SC_EEENS5_IJNSA_ILi0EEESV_SV_EEEEENS5_IJNS4_10UnderscoreESY_SY_EEEEENS4_13SM90_TMA_LOADENS4_14ComposedLayoutINS4_7SwizzleILi3ELi4ELi3EEENS4_18smem_ptr_flag_bitsILi32EEENST_INS5_IJNSA_ILi8EEENSA_ILi32EEEEEENS5_IJS18_SC_EEEEEEEvNS4_8identityENS4_23SM90_TMA_LOAD_MULTICASTES1C_vS1D_EENS_8epilogue10collective6detail29Sm90TmaWarpSpecializedAdapterINS1H_15DefaultEpilogueISJ_SK_SK_NS1G_6thread17LinearCombinationISJ_Li1EffLNS1L_9ScaleType4KindE0ELNS_15FloatRoundStyleE2ESJ_EENS1_15EpilogueDefaultEEEEEvvEEEEvNT_6ParamsE,"aw",@nobits
	.sectionflags	@""
	.align	16
	.zero		1024


//--------------------- .nv.shared.reserved.0     --------------------------
	.section	.nv.shared.reserved.0,"aw",@nobits
	.weak		__nv_reservedSMEM_offset_0_alias
	.size		__nv_reservedSMEM_offset_0_alias, 0, 0
	.other		__nv_reservedSMEM_offset_0_alias,@"STO_CUDA_RESERVED_SHARED STV_DEFAULT"
__nv_reservedSMEM_offset_0_alias:
	.zero		0


//--------------------- .nv.global                --------------------------
	.section	.nv.global,"aw",@nobits
.nv.global:
	.type		_ZN39_INTERNAL_9b54e260_4_k_cu_78e55ec1_65014cute1_E,@object
	.size		_ZN39_INTERNAL_9b54e260_4_k_cu_78e55ec1_65014cute1_E,(_ZN39_INTERNAL_9b54e260_4_k_cu_78e55ec1_65014cuda3std3__45__cpo6cbeginE - _ZN39_INTERNAL_9b54e260_4_k_cu_78e55ec1_65014cute1_E)
_ZN39_INTERNAL_9b54e260_4_k_cu_78e55ec1_65014cute1_E:
	.zero		1
	.type		_ZN39_INTERNAL_9b54e260_4_k_cu_78e55ec1_65014cuda3std3__45__cpo6cbeginE,@object
	.size		_ZN39_INTERNAL_9b54e260_4_k_cu_78e55ec1_65014cuda3std3__45__cpo6cbeginE,(_ZN39_INTERNAL_9b54e260_4_k_cu_78e55ec1_65014cuda3std3__48in_placeE - _ZN39_INTERNAL_9b54e260_4_k_cu_78e55ec1_65014cuda3std3__45__cpo6cbeginE)
_ZN39_INTERNAL_9b54e260_4_k_cu_78e55ec1_65014cuda3std3__45__cpo6cbeginE:
	.zero		1
	.type		_ZN39_INTERNAL_9b54e260_4_k_cu_78e55ec1_65014cuda3std3__48in_placeE,@object
	.size		_ZN39_INTERNAL_9b54e260_4_k_cu_78e55ec1_65014cuda3std3__48in_placeE,(_ZN39_INTERNAL_9b54e260_4_k_cu_78e55ec1_65014cuda3std6ranges3__45__cpo9iter_moveE - _ZN39_INTERNAL_9b54e260_4_k_cu_78e55ec1_65014cuda3std3__48in_placeE)
_ZN39_INTERNAL_9b54e260_4_k_cu_78e55ec1_65014cuda3std3__48in_placeE:
	.zero		1
	.type		_ZN39_INTERNAL_9b54e260_4_k_cu_78e55ec1_65014cuda3std6ranges3__45__cpo9iter_moveE,@object
	.size		_ZN39_INTERNAL_9b54e260_4_k_cu_78e55ec1_65014cuda3std6ranges3__45__cpo9iter_moveE,(_ZN39_INTERNAL_9b54e260_4_k_cu_78e55ec1_65014cuda3std3__45__cpo5beginE - _ZN39_INTERNAL_9b54e260_4_k_cu_78e55ec1_65014cuda3std6ranges3__45__cpo9iter_moveE)
_ZN39_INTERNAL_9b54e260_4_k_cu_78e55ec1_65014cuda3std6ranges3__45__cpo9iter_moveE:
	.zero		1
	.type		_ZN39_INTERNAL_9b54e260_4_k_cu_78e55ec1_65014cuda3std3__45__cpo5beginE,@object
	.size		_ZN39_INTERNAL_9b54e260_4_k_cu_78e55ec1_65014cuda3std3__45__cpo5beginE,(_ZN39_INTERNAL_9b54e260_4_k_cu_78e55ec1_65014cuda3std3__441_GLOBAL__N__9b54e260_4_k_cu_78e55ec1_65016ignoreE - _ZN39_INTERNAL_9b54e260_4_k_cu_78e55ec1_65014cuda3std3__45__cpo5beginE)
_ZN39_INTERNAL_9b54e260_4_k_cu_78e55ec1_65014cuda3std3__45__cpo5beginE:
	.zero		1
	.type		_ZN39_INTERNAL_9b54e260_4_k_cu_78e55ec1_65014cuda3std3__441_GLOBAL__N__9b54e260_4_k_cu_78e55ec1_65016ignoreE,@object
	.size		_ZN39_INTERNAL_9b54e260_4_k_cu_78e55ec1_65014cuda3std3__441_GLOBAL__N__9b54e260_4_k_cu_78e55ec1_65016ignoreE,(_ZN39_INTERNAL_9b54e260_4_k_cu_78e55ec1_65014cute7productE - _ZN39_INTERNAL_9b54e260_4_k_cu_78e55ec1_65014cuda3std3__441_GLOBAL__N__9b54e260_4_k_cu_78e55ec1_65016ignoreE)
_ZN39_INTERNAL_9b54e260_4_k_cu_78e55ec1_65014cuda3std3__441_GLOBAL__N__9b54e260_4_k_cu_78e55ec1_65016ignoreE:
	.zero		1
	.type		_ZN39_INTERNAL_9b54e260_4_k_cu_78e55ec1_65014cute7productE,@object
	.size		_ZN39_INTERNAL_9b54e260_4_k_cu_78e55ec1_65014cute7productE,(_ZN39_INTERNAL_9b54e260_4_k_cu_78e55ec1_65014cuda3std3__45__cpo3endE - _ZN39_INTERNAL_9b54e260_4_k_cu_78e55ec1_65014cute7productE)
_ZN39_INTERNAL_9b54e260_4_k_cu_78e55ec1_65014cute7productE:
	.zero		1
	.type		_ZN39_INTERNAL_9b54e260_4_k_cu_78e55ec1_65014cuda3std3__45__cpo3endE,@object
	.size		_ZN39_INTERNAL_9b54e260_4_k_cu_78e55ec1_65014cuda3std3__45__cpo3endE,(_ZN39_INTERNAL_9b54e260_4_k_cu_78e55ec1_65014cuda3std3__419piecewise_constructE - _ZN39_INTERNAL_9b54e260_4_k_cu_78e55ec1_65014cuda3std3__45__cpo3endE)
_ZN39_INTERNAL_9b54e260_4_k_cu_78e55ec1_65014cuda3std3__45__cpo3endE:
	.zero		1
	.type		_ZN39_INTERNAL_9b54e260_4_k_cu_78e55ec1_65014cuda3std3__419piecewise_constructE,@object
	.size		_ZN39_INTERNAL_9b54e260_4_k_cu_78e55ec1_65014cuda3std3__419piecewise_constructE,(_ZN39_INTERNAL_9b54e260_4_k_cu_78e55ec1_65014cuda3std3__45__cpo4cendE - _ZN39_INTERNAL_9b54e260_4_k_cu_78e55ec1_65014cuda3std3__419piecewise_constructE)
_ZN39_INTERNAL_9b54e260_4_k_cu_78e55ec1_65014cuda3std3__419piecewise_constructE:
	.zero		1
	.type		_ZN39_INTERNAL_9b54e260_4_k_cu_78e55ec1_65014cuda3std3__45__cpo4cendE,@object
	.size		_ZN39_INTERNAL_9b54e260_4_k_cu_78e55ec1_65014cuda3std3__45__cpo4cendE,(_ZN39_INTERNAL_9b54e260_4_k_cu_78e55ec1_65014cuda3std6ranges3__45__cpo4swapE - _ZN39_INTERNAL_9b54e260_4_k_cu_78e55ec1_65014cuda3std3__45__cpo4cendE)
_ZN39_INTERNAL_9b54e260_4_k_cu_78e55ec1_65014cuda3std3__45__cpo4cendE:
	.zero		1
	.type		_ZN39_INTERNAL_9b54e260_4_k_cu_78e55ec1_65014cuda3std6ranges3__45__cpo4swapE,@object
	.size		_ZN39_INTERNAL_9b54e260_4_k_cu_78e55ec1_65014cuda3std6ranges3__45__cpo4swapE,(.L_8 - _ZN39_INTERNAL_9b54e260_4_k_cu_78e55ec1_65014cuda3std6ranges3__45__cpo4swapE)
_ZN39_INTERNAL_9b54e260_4_k_cu_78e55ec1_65014cuda3std6ranges3__45__cpo4swapE:
	.zero		1
.L_8:


//--------------------- .nv.constant0._ZN7cutlass13device_kernelINS_4gemm6kernel13GemmUniversalIN4cute5tupleIJiiiiEEENS1_10collective13CollectiveMmaINS1_34MainloopSm90TmaGmmaWarpSpecializedILi4ENS5_IJNS4_1CILi2EEENSA_ILi1EEESC_EEENS1_32KernelTmaWarpSpecializedPingpongEEENS5_IJNSA_ILi64EEENSA_ILi128EEESG_EEENS_10tfloat32_tENS5_IJlSC_lEEESJ_SK_NS4_8TiledMMAINS4_8MMA_AtomIJNS4_4SM904GMMA30MMA_64x128x8_F32TF32TF32_SS_TNILNSO_7ScaleInE1ELSQ_1EEEEEENS4_6LayoutINS5_IJSC_SC_SC_EEENS5_IJNSA_ILi0EEESV_SV_EEEEENS5_IJNS4_10UnderscoreESY_SY_EEEEENS4_13SM90_TMA_LOADENS4_14ComposedLayoutINS4_7SwizzleILi3ELi4ELi3EEENS4_18smem_ptr_flag_bitsILi32EEENST_INS5_IJNSA_ILi8EEENSA_ILi32EEEEEENS5_IJS18_SC_EEEEEEEvNS4_8identityENS4_23SM90_TMA_LOAD_MULTICASTES1C_vS1D_EENS_8epilogue10collective6detail29Sm90TmaWarpSpecializedAdapterINS1H_15DefaultEpilogueISJ_SK_SK_NS1G_6thread17LinearCombinationISJ_Li1EffLNS1L_9ScaleType4KindE0ELNS_15FloatRoundStyleE2ESJ_EENS1_15EpilogueDefaultEEEEEvvEEEEvNT_6ParamsE --------------------------
	.section	.nv.constant0._ZN7cutlass13device_kernelINS_4gemm6kernel13GemmUniversalIN4cute5tupleIJiiiiEEENS1_10collective13CollectiveMmaINS1_34MainloopSm90TmaGmmaWarpSpecializedILi4ENS5_IJNS4_1CILi2EEENSA_ILi1EEESC_EEENS1_32KernelTmaWarpSpecializedPingpongEEENS5_IJNSA_ILi64EEENSA_ILi128EEESG_EEENS_10tfloat32_tENS5_IJlSC_lEEESJ_SK_NS4_8TiledMMAINS4_8MMA_AtomIJNS4_4SM904GMMA30MMA_64x128x8_F32TF32TF32_SS_TNILNSO_7ScaleInE1ELSQ_1EEEEEENS4_6LayoutINS5_IJSC_SC_SC_EEENS5_IJNSA_ILi0EEESV_SV_EEEEENS5_IJNS4_10UnderscoreESY_SY_EEEEENS4_13SM90_TMA_LOADENS4_14ComposedLayoutINS4_7SwizzleILi3ELi4ELi3EEENS4_18smem_ptr_flag_bitsILi32EEENST_INS5_IJNSA_ILi8EEENSA_ILi32EEEEEENS5_IJS18_SC_EEEEEEEvNS4_8identityENS4_23SM90_TMA_LOAD_MULTICASTES1C_vS1D_EENS_8epilogue10collective6detail29Sm90TmaWarpSpecializedAdapterINS1H_15DefaultEpilogueISJ_SK_SK_NS1G_6thread17LinearCombinationISJ_Li1EffLNS1L_9ScaleType4KindE0ELNS_15FloatRoundStyleE2ESJ_EENS1_15EpilogueDefaultEEEEEvvEEEEvNT_6ParamsE,"a",@progbits
	.sectionflags	@""
	.align	4
.nv.constant0._ZN7cutlass13device_kernelINS_4gemm6kernel13GemmUniversalIN4cute5tupleIJiiiiEEENS1_10collective13CollectiveMmaINS1_34MainloopSm90TmaGmmaWarpSpecializedILi4ENS5_IJNS4_1CILi2EEENSA_ILi1EEESC_EEENS1_32KernelTmaWarpSpecializedPingpongEEENS5_IJNSA_ILi64EEENSA_ILi128EEESG_EEENS_10tfloat32_tENS5_IJlSC_lEEESJ_SK_NS4_8TiledMMAINS4_8MMA_AtomIJNS4_4SM904GMMA30MMA_64x128x8_F32TF32TF32_SS_TNILNSO_7ScaleInE1ELSQ_1EEEEEENS4_6LayoutINS5_IJSC_SC_SC_EEENS5_IJNSA_ILi0EEESV_SV_EEEEENS5_IJNS4_10UnderscoreESY_SY_EEEEENS4_13SM90_TMA_LOADENS4_14ComposedLayoutINS4_7SwizzleILi3ELi4ELi3EEENS4_18smem_ptr_flag_bitsILi32EEENST_INS5_IJNSA_ILi8EEENSA_ILi32EEEEEENS5_IJS18_SC_EEEEEEEvNS4_8identityENS4_23SM90_TMA_LOAD_MULTICASTES1C_vS1D_EENS_8epilogue10collective6detail29Sm90TmaWarpSpecializedAdapterINS1H_15DefaultEpilogueISJ_SK_SK_NS1G_6thread17LinearCombinationISJ_Li1EffLNS1L_9ScaleType4KindE0ELNS_15FloatRoundStyleE2ESJ_EENS1_15EpilogueDefaultEEEEEvvEEEEvNT_6ParamsE:
	.zero		1664


//--------------------- SYMBOLS --------------------------

	.type		.nv.reservedSmem.offset0,@object
	.size		.nv.reservedSmem.offset0,0x4
	.type		__assertfail,@function
